//
// Generated by NVIDIA NVVM Compiler
//
// Compiler Build ID: CL-36424714
// Cuda compilation tools, release 13.0, V13.0.88
// Based on NVVM 20.0.0
//

.version 9.0
.target sm_100
.address_size 64

	// .globl	nv12_to_bgra8_device

.visible .entry nv12_to_bgra8_device(
	.param .u64 .ptr .align 1 nv12_to_bgra8_device_param_0,
	.param .u64 .ptr .align 1 nv12_to_bgra8_device_param_1,
	.param .u32 nv12_to_bgra8_device_param_2,
	.param .u32 nv12_to_bgra8_device_param_3,
	.param .u32 nv12_to_bgra8_device_param_4
)
{
	.reg .pred 	%p<4>;
	.reg .b16 	%rs<5>;
	.reg .b32 	%r<78>;
	.reg .b32 	%f<21>;
	.reg .b64 	%rd<21>;

	ld.param.u64 	%rd1, [nv12_to_bgra8_device_param_0];
	ld.param.u64 	%rd2, [nv12_to_bgra8_device_param_1];
	ld.param.u32 	%r4, [nv12_to_bgra8_device_param_2];
	ld.param.u32 	%r7, [nv12_to_bgra8_device_param_3];
	ld.param.u32 	%r6, [nv12_to_bgra8_device_param_4];
	mov.u32 	%r8, %ctaid.x;
	mov.u32 	%r9, %ntid.x;
	mov.u32 	%r10, %tid.x;
	mad.lo.s32 	%r11, %r8, %r9, %r10;
	mov.u32 	%r12, %ctaid.y;
	mov.u32 	%r13, %ntid.y;
	mov.u32 	%r14, %tid.y;
	mad.lo.s32 	%r15, %r12, %r13, %r14;
	shl.b32 	%r2, %r11, 1;
	setp.ge.u32 	%p1, %r2, %r4;
	shl.b32 	%r3, %r15, 1;
	setp.ge.u32 	%p2, %r3, %r7;
	or.pred  	%p3, %p1, %p2;
	@%p3 bra 	$L__BB0_2;
	cvta.to.global.u64 	%rd3, %rd1;
	cvta.to.global.u64 	%rd4, %rd2;
	add.s32 	%r16, %r7, %r15;
	mad.lo.s32 	%r17, %r16, %r6, %r2;
	cvt.u64.u32 	%rd5, %r17;
	add.s64 	%rd6, %rd3, %rd5;
	ld.global.u8 	%r18, [%rd6];
	add.s32 	%r19, %r18, -128;
	cvt.rn.f32.s32 	%f1, %r19;
	add.s32 	%r20, %r17, 1;
	cvt.u64.u32 	%rd7, %r20;
	add.s64 	%rd8, %rd3, %rd7;
	ld.global.u8 	%r21, [%rd8];
	add.s32 	%r22, %r21, -128;
	cvt.rn.f32.s32 	%f2, %r22;
	mul.f32 	%f3, %f2, 0fBF32B032;
	fma.rn.f32 	%f4, %f1, 0fBEACDE3C, %f3;
	mad.lo.s32 	%r23, %r3, %r6, %r2;
	cvt.u64.u32 	%rd9, %r23;
	add.s64 	%rd10, %rd3, %rd9;
	ld.global.u8 	%rs1, [%rd10];
	cvt.rn.f32.u16 	%f5, %rs1;
	fma.rn.f32 	%f6, %f1, 0f3FDDC0CA, %f5;
	cvt.rzi.s32.f32 	%r24, %f6;
	max.s32 	%r25, %r24, 0;
	min.s32 	%r26, %r25, 255;
	add.f32 	%f7, %f4, %f5;
	cvt.rzi.s32.f32 	%r27, %f7;
	max.s32 	%r28, %r27, 0;
	min.s32 	%r29, %r28, 255;
	fma.rn.f32 	%f8, %f2, 0f3FAF7343, %f5;
	cvt.rzi.s32.f32 	%r30, %f8;
	max.s32 	%r31, %r30, 0;
	min.s32 	%r32, %r31, 255;
	mad.lo.s32 	%r33, %r3, %r4, %r2;
	mul.wide.u32 	%rd11, %r33, 4;
	add.s64 	%rd12, %rd4, %rd11;
	mov.b32 	%r34, -16777216;
	bfi.b32 	%r35, %r26, %r34, 0, 8;
	bfi.b32 	%r36, %r29, %r35, 8, 8;
	bfi.b32 	%r37, %r32, %r36, 16, 8;
	st.global.u32 	[%rd12], %r37;
	ld.global.u8 	%rs2, [%rd10+1];
	cvt.rn.f32.u16 	%f9, %rs2;
	fma.rn.f32 	%f10, %f1, 0f3FDDC0CA, %f9;
	cvt.rzi.s32.f32 	%r38, %f10;
	max.s32 	%r39, %r38, 0;
	min.s32 	%r40, %r39, 255;
	add.f32 	%f11, %f4, %f9;
	cvt.rzi.s32.f32 	%r41, %f11;
	max.s32 	%r42, %r41, 0;
	min.s32 	%r43, %r42, 255;
	fma.rn.f32 	%f12, %f2, 0f3FAF7343, %f9;
	cvt.rzi.s32.f32 	%r44, %f12;
	max.s32 	%r45, %r44, 0;
	min.s32 	%r46, %r45, 255;
	bfi.b32 	%r47, %r40, %r34, 0, 8;
	bfi.b32 	%r48, %r43, %r47, 8, 8;
	bfi.b32 	%r49, %r46, %r48, 16, 8;
	st.global.u32 	[%rd12+4], %r49;
	add.s32 	%r50, %r23, %r6;
	cvt.u64.u32 	%rd13, %r50;
	add.s64 	%rd14, %rd3, %rd13;
	ld.global.u8 	%rs3, [%rd14];
	cvt.rn.f32.u16 	%f13, %rs3;
	fma.rn.f32 	%f14, %f1, 0f3FDDC0CA, %f13;
	cvt.rzi.s32.f32 	%r51, %f14;
	max.s32 	%r52, %r51, 0;
	min.s32 	%r53, %r52, 255;
	add.f32 	%f15, %f4, %f13;
	cvt.rzi.s32.f32 	%r54, %f15;
	max.s32 	%r55, %r54, 0;
	min.s32 	%r56, %r55, 255;
	fma.rn.f32 	%f16, %f2, 0f3FAF7343, %f13;
	cvt.rzi.s32.f32 	%r57, %f16;
	max.s32 	%r58, %r57, 0;
	min.s32 	%r59, %r58, 255;
	add.s32 	%r60, %r33, %r4;
	mul.wide.u32 	%rd15, %r60, 4;
	add.s64 	%rd16, %rd4, %rd15;
	bfi.b32 	%r61, %r53, %r34, 0, 8;
	bfi.b32 	%r62, %r56, %r61, 8, 8;
	bfi.b32 	%r63, %r59, %r62, 16, 8;
	st.global.u32 	[%rd16], %r63;
	add.s32 	%r64, %r50, 1;
	cvt.u64.u32 	%rd17, %r64;
	add.s64 	%rd18, %rd3, %rd17;
	ld.global.u8 	%rs4, [%rd18];
	cvt.rn.f32.u16 	%f17, %rs4;
	fma.rn.f32 	%f18, %f1, 0f3FDDC0CA, %f17;
	cvt.rzi.s32.f32 	%r65, %f18;
	max.s32 	%r66, %r65, 0;
	min.s32 	%r67, %r66, 255;
	add.f32 	%f19, %f4, %f17;
	cvt.rzi.s32.f32 	%r68, %f19;
	max.s32 	%r69, %r68, 0;
	min.s32 	%r70, %r69, 255;
	fma.rn.f32 	%f20, %f2, 0f3FAF7343, %f17;
	cvt.rzi.s32.f32 	%r71, %f20;
	max.s32 	%r72, %r71, 0;
	min.s32 	%r73, %r72, 255;
	add.s32 	%r74, %r60, 1;
	mul.wide.u32 	%rd19, %r74, 4;
	add.s64 	%rd20, %rd4, %rd19;
	bfi.b32 	%r75, %r67, %r34, 0, 8;
	bfi.b32 	%r76, %r70, %r75, 8, 8;
	bfi.b32 	%r77, %r73, %r76, 16, 8;
	st.global.u32 	[%rd20], %r77;
$L__BB0_2:
	ret;

}
	// .globl	nv12_to_bgra8
.visible .entry nv12_to_bgra8(
	.param .u64 .ptr .align 1 nv12_to_bgra8_param_0,
	.param .u64 nv12_to_bgra8_param_1,
	.param .u32 nv12_to_bgra8_param_2,
	.param .u32 nv12_to_bgra8_param_3,
	.param .u32 nv12_to_bgra8_param_4
)
{
	.reg .pred 	%p<4>;
	.reg .b16 	%rs<18>;
	.reg .b32 	%r<65>;
	.reg .b32 	%f<21>;
	.reg .b64 	%rd<14>;

	ld.param.u64 	%rd1, [nv12_to_bgra8_param_0];
	ld.param.u64 	%rd2, [nv12_to_bgra8_param_1];
	ld.param.u32 	%r7, [nv12_to_bgra8_param_2];
	ld.param.u32 	%r8, [nv12_to_bgra8_param_3];
	ld.param.u32 	%r6, [nv12_to_bgra8_param_4];
	mov.u32 	%r9, %ctaid.x;
	mov.u32 	%r10, %ntid.x;
	mov.u32 	%r11, %tid.x;
	mad.lo.s32 	%r1, %r9, %r10, %r11;
	mov.u32 	%r12, %ctaid.y;
	mov.u32 	%r13, %ntid.y;
	mov.u32 	%r14, %tid.y;
	mad.lo.s32 	%r15, %r12, %r13, %r14;
	shl.b32 	%r3, %r1, 1;
	setp.ge.u32 	%p1, %r3, %r7;
	shl.b32 	%r4, %r15, 1;
	setp.ge.u32 	%p2, %r4, %r8;
	or.pred  	%p3, %p1, %p2;
	@%p3 bra 	$L__BB1_2;
	cvta.to.global.u64 	%rd3, %rd1;
	add.s32 	%r16, %r8, %r15;
	mad.lo.s32 	%r17, %r16, %r6, %r3;
	cvt.u64.u32 	%rd4, %r17;
	add.s64 	%rd5, %rd3, %rd4;
	ld.global.u8 	%r18, [%rd5];
	add.s32 	%r19, %r18, -128;
	cvt.rn.f32.s32 	%f1, %r19;
	add.s32 	%r20, %r17, 1;
	cvt.u64.u32 	%rd6, %r20;
	add.s64 	%rd7, %rd3, %rd6;
	ld.global.u8 	%r21, [%rd7];
	add.s32 	%r22, %r21, -128;
	cvt.rn.f32.s32 	%f2, %r22;
	mul.f32 	%f3, %f2, 0fBF32B032;
	fma.rn.f32 	%f4, %f1, 0fBEACDE3C, %f3;
	mad.lo.s32 	%r23, %r4, %r6, %r3;
	cvt.u64.u32 	%rd8, %r23;
	add.s64 	%rd9, %rd3, %rd8;
	ld.global.u8 	%rs1, [%rd9];
	cvt.rn.f32.u16 	%f5, %rs1;
	fma.rn.f32 	%f6, %f1, 0f3FDDC0CA, %f5;
	cvt.rzi.s32.f32 	%r24, %f6;
	max.s32 	%r25, %r24, 0;
	min.s32 	%r26, %r25, 255;
	cvt.u16.u32 	%rs2, %r26;
	add.f32 	%f7, %f4, %f5;
	cvt.rzi.s32.f32 	%r27, %f7;
	max.s32 	%r28, %r27, 0;
	min.s32 	%r29, %r28, 255;
	cvt.u16.u32 	%rs3, %r29;
	fma.rn.f32 	%f8, %f2, 0f3FAF7343, %f5;
	cvt.rzi.s32.f32 	%r30, %f8;
	max.s32 	%r31, %r30, 0;
	min.s32 	%r32, %r31, 255;
	cvt.u16.u32 	%rs4, %r32;
	shl.b32 	%r33, %r1, 3;
	mov.b16 	%rs5, 255;
	sust.b.2d.v4.b8.trap 	[%rd2, {%r33, %r4}], {%rs2, %rs3, %rs4, %rs5};
	ld.global.u8 	%rs6, [%rd9+1];
	cvt.rn.f32.u16 	%f9, %rs6;
	fma.rn.f32 	%f10, %f1, 0f3FDDC0CA, %f9;
	cvt.rzi.s32.f32 	%r34, %f10;
	max.s32 	%r35, %r34, 0;
	min.s32 	%r36, %r35, 255;
	cvt.u16.u32 	%rs7, %r36;
	add.f32 	%f11, %f4, %f9;
	cvt.rzi.s32.f32 	%r37, %f11;
	max.s32 	%r38, %r37, 0;
	min.s32 	%r39, %r38, 255;
	cvt.u16.u32 	%rs8, %r39;
	fma.rn.f32 	%f12, %f2, 0f3FAF7343, %f9;
	cvt.rzi.s32.f32 	%r40, %f12;
	max.s32 	%r41, %r40, 0;
	min.s32 	%r42, %r41, 255;
	cvt.u16.u32 	%rs9, %r42;
	or.b32  	%r43, %r33, 4;
	sust.b.2d.v4.b8.trap 	[%rd2, {%r43, %r4}], {%rs7, %rs8, %rs9, %rs5};
	add.s32 	%r44, %r4, 1;
	add.s32 	%r45, %r23, %r6;
	cvt.u64.u32 	%rd10, %r45;
	add.s64 	%rd11, %rd3, %rd10;
	ld.global.u8 	%rs10, [%rd11];
	cvt.rn.f32.u16 	%f13, %rs10;
	fma.rn.f32 	%f14, %f1, 0f3FDDC0CA, %f13;
	cvt.rzi.s32.f32 	%r46, %f14;
	max.s32 	%r47, %r46, 0;
	min.s32 	%r48, %r47, 255;
	cvt.u16.u32 	%rs11, %r48;
	add.f32 	%f15, %f4, %f13;
	cvt.rzi.s32.f32 	%r49, %f15;
	max.s32 	%r50, %r49, 0;
	min.s32 	%r51, %r50, 255;
	cvt.u16.u32 	%rs12, %r51;
	fma.rn.f32 	%f16, %f2, 0f3FAF7343, %f13;
	cvt.rzi.s32.f32 	%r52, %f16;
	max.s32 	%r53, %r52, 0;
	min.s32 	%r54, %r53, 255;
	cvt.u16.u32 	%rs13, %r54;
	sust.b.2d.v4.b8.trap 	[%rd2, {%r33, %r44}], {%rs11, %rs12, %rs13, %rs5};
	add.s32 	%r55, %r45, 1;
	cvt.u64.u32 	%rd12, %r55;
	add.s64 	%rd13, %rd3, %rd12;
	ld.global.u8 	%rs14, [%rd13];
	cvt.rn.f32.u16 	%f17, %rs14;
	fma.rn.f32 	%f18, %f1, 0f3FDDC0CA, %f17;
	cvt.rzi.s32.f32 	%r56, %f18;
	max.s32 	%r57, %r56, 0;
	min.s32 	%r58, %r57, 255;
	cvt.u16.u32 	%rs15, %r58;
	add.f32 	%f19, %f4, %f17;
	cvt.rzi.s32.f32 	%r59, %f19;
	max.s32 	%r60, %r59, 0;
	min.s32 	%r61, %r60, 255;
	cvt.u16.u32 	%rs16, %r61;
	fma.rn.f32 	%f20, %f2, 0f3FAF7343, %f17;
	cvt.rzi.s32.f32 	%r62, %f20;
	max.s32 	%r63, %r62, 0;
	min.s32 	%r64, %r63, 255;
	cvt.u16.u32 	%rs17, %r64;
	sust.b.2d.v4.b8.trap 	[%rd2, {%r43, %r44}], {%rs15, %rs16, %rs17, %rs5};
$L__BB1_2:
	ret;

}
	// .globl	nv12_to_r8
.visible .entry nv12_to_r8(
	.param .u64 .ptr .align 1 nv12_to_r8_param_0,
	.param .u64 nv12_to_r8_param_1,
	.param .u32 nv12_to_r8_param_2,
	.param .u32 nv12_to_r8_param_3,
	.param .u32 nv12_to_r8_param_4
)
{
	.reg .pred 	%p<4>;
	.reg .b16 	%rs<14>;
	.reg .b32 	%r<80>;
	.reg .b32 	%f<22>;
	.reg .b64 	%rd<16>;
	.reg .b64 	%fd<15>;

	ld.param.u64 	%rd1, [nv12_to_r8_param_0];
	ld.param.u64 	%rd2, [nv12_to_r8_param_1];
	ld.param.u32 	%r7, [nv12_to_r8_param_2];
	ld.param.u32 	%r8, [nv12_to_r8_param_3];
	ld.param.u32 	%r6, [nv12_to_r8_param_4];
	mov.u32 	%r9, %ctaid.x;
	mov.u32 	%r10, %ntid.x;
	mov.u32 	%r11, %tid.x;
	mad.lo.s32 	%r1, %r9, %r10, %r11;
	mov.u32 	%r12, %ctaid.y;
	mov.u32 	%r13, %ntid.y;
	mov.u32 	%r14, %tid.y;
	mad.lo.s32 	%r15, %r12, %r13, %r14;
	shl.b32 	%r3, %r1, 1;
	setp.ge.u32 	%p1, %r3, %r7;
	shl.b32 	%r4, %r15, 1;
	setp.ge.u32 	%p2, %r4, %r8;
	or.pred  	%p3, %p1, %p2;
	@%p3 bra 	$L__BB2_2;
	cvta.to.global.u64 	%rd3, %rd1;
	add.s32 	%r16, %r8, %r15;
	mad.lo.s32 	%r17, %r16, %r6, %r3;
	cvt.u64.u32 	%rd4, %r17;
	add.s64 	%rd5, %rd3, %rd4;
	ld.global.u8 	%r18, [%rd5];
	add.s32 	%r19, %r18, -128;
	cvt.rn.f32.s32 	%f1, %r19;
	add.s32 	%r20, %r17, 1;
	cvt.u64.u32 	%rd6, %r20;
	add.s64 	%rd7, %rd3, %rd6;
	ld.global.u8 	%r21, [%rd7];
	add.s32 	%r22, %r21, -128;
	cvt.rn.f32.s32 	%f2, %r22;
	cvt.f64.f32 	%fd1, %f1;
	mul.f64 	%fd2, %fd1, 0d400022D0E5604189;
	cvt.rn.f32.f64 	%f3, %fd2;
	cvt.f64.f32 	%fd3, %f2;
	mul.f64 	%fd4, %fd3, 0dBFEA04189374BC6A;
	fma.rn.f64 	%fd5, %fd1, 0dBFD916872B020C4A, %fd4;
	cvt.rn.f32.f64 	%f4, %fd5;
	mul.f64 	%fd6, %fd3, 0d3FF989374BC6A7F0;
	cvt.rn.f32.f64 	%f5, %fd6;
	shl.b32 	%r23, %r1, 3;
	mad.lo.s32 	%r24, %r4, %r6, %r23;
	cvt.u64.u32 	%rd8, %r24;
	add.s64 	%rd9, %rd3, %rd8;
	ld.global.u8 	%r25, [%rd9];
	add.s32 	%r26, %r25, -16;
	cvt.rn.f64.s32 	%fd7, %r26;
	mul.f64 	%fd8, %fd7, 0d3FF29FBE76C8B439;
	cvt.rn.f32.f64 	%f6, %fd8;
	add.f32 	%f7, %f5, %f6;
	cvt.rzi.s32.f32 	%r27, %f7;
	max.s32 	%r28, %r27, 0;
	min.s32 	%r29, %r28, 255;
	cvt.u16.u32 	%rs1, %r29;
	add.f32 	%f8, %f4, %f6;
	cvt.rzi.s32.f32 	%r30, %f8;
	max.s32 	%r31, %r30, 0;
	min.s32 	%r32, %r31, 255;
	cvt.u16.u32 	%rs2, %r32;
	add.f32 	%f9, %f3, %f6;
	cvt.rzi.s32.f32 	%r33, %f9;
	max.s32 	%r34, %r33, 0;
	min.s32 	%r35, %r34, 255;
	cvt.u16.u32 	%rs3, %r35;
	sust.b.2d.b8.trap 	[%rd2, {%r23, %r4}], {%rs3};
	or.b32  	%r36, %r23, 1;
	sust.b.2d.b8.trap 	[%rd2, {%r36, %r4}], {%rs2};
	or.b32  	%r37, %r23, 2;
	sust.b.2d.b8.trap 	[%rd2, {%r37, %r4}], {%rs1};
	or.b32  	%r38, %r23, 3;
	mov.b16 	%rs4, 255;
	sust.b.2d.b8.trap 	[%rd2, {%r38, %r4}], {%rs4};
	or.b32  	%r39, %r23, 4;
	add.s32 	%r40, %r24, 4;
	cvt.u64.u32 	%rd10, %r40;
	add.s64 	%rd11, %rd3, %rd10;
	ld.global.u8 	%r41, [%rd11];
	add.s32 	%r42, %r41, -16;
	cvt.rn.f64.s32 	%fd9, %r42;
	mul.f64 	%fd10, %fd9, 0d3FF29FBE76C8B439;
	cvt.rn.f32.f64 	%f10, %fd10;
	add.f32 	%f11, %f5, %f10;
	cvt.rzi.s32.f32 	%r43, %f11;
	max.s32 	%r44, %r43, 0;
	min.s32 	%r45, %r44, 255;
	cvt.u16.u32 	%rs5, %r45;
	add.f32 	%f12, %f4, %f10;
	cvt.rzi.s32.f32 	%r46, %f12;
	max.s32 	%r47, %r46, 0;
	min.s32 	%r48, %r47, 255;
	cvt.u16.u32 	%rs6, %r48;
	add.f32 	%f13, %f3, %f10;
	cvt.rzi.s32.f32 	%r49, %f13;
	max.s32 	%r50, %r49, 0;
	min.s32 	%r51, %r50, 255;
	cvt.u16.u32 	%rs7, %r51;
	sust.b.2d.b8.trap 	[%rd2, {%r39, %r4}], {%rs7};
	or.b32  	%r52, %r23, 5;
	sust.b.2d.b8.trap 	[%rd2, {%r52, %r4}], {%rs6};
	or.b32  	%r53, %r23, 6;
	sust.b.2d.b8.trap 	[%rd2, {%r53, %r4}], {%rs5};
	or.b32  	%r54, %r23, 7;
	sust.b.2d.b8.trap 	[%rd2, {%r54, %r4}], {%rs4};
	add.s32 	%r55, %r4, 1;
	add.s32 	%r56, %r24, %r6;
	cvt.u64.u32 	%rd12, %r56;
	add.s64 	%rd13, %rd3, %rd12;
	ld.global.u8 	%r57, [%rd13];
	add.s32 	%r58, %r57, -16;
	cvt.rn.f64.s32 	%fd11, %r58;
	mul.f64 	%fd12, %fd11, 0d3FF29FBE76C8B439;
	cvt.rn.f32.f64 	%f14, %fd12;
	add.f32 	%f15, %f5, %f14;
	cvt.rzi.s32.f32 	%r59, %f15;
	max.s32 	%r60, %r59, 0;
	min.s32 	%r61, %r60, 255;
	cvt.u16.u32 	%rs8, %r61;
	add.f32 	%f16, %f4, %f14;
	cvt.rzi.s32.f32 	%r62, %f16;
	max.s32 	%r63, %r62, 0;
	min.s32 	%r64, %r63, 255;
	cvt.u16.u32 	%rs9, %r64;
	add.f32 	%f17, %f3, %f14;
	cvt.rzi.s32.f32 	%r65, %f17;
	max.s32 	%r66, %r65, 0;
	min.s32 	%r67, %r66, 255;
	cvt.u16.u32 	%rs10, %r67;
	sust.b.2d.b8.trap 	[%rd2, {%r23, %r55}], {%rs10};
	sust.b.2d.b8.trap 	[%rd2, {%r36, %r55}], {%rs9};
	sust.b.2d.b8.trap 	[%rd2, {%r37, %r55}], {%rs8};
	sust.b.2d.b8.trap 	[%rd2, {%r38, %r55}], {%rs4};
	add.s32 	%r68, %r40, %r6;
	cvt.u64.u32 	%rd14, %r68;
	add.s64 	%rd15, %rd3, %rd14;
	ld.global.u8 	%r69, [%rd15];
	add.s32 	%r70, %r69, -16;
	cvt.rn.f64.s32 	%fd13, %r70;
	mul.f64 	%fd14, %fd13, 0d3FF29FBE76C8B439;
	cvt.rn.f32.f64 	%f18, %fd14;
	add.f32 	%f19, %f5, %f18;
	cvt.rzi.s32.f32 	%r71, %f19;
	max.s32 	%r72, %r71, 0;
	min.s32 	%r73, %r72, 255;
	cvt.u16.u32 	%rs11, %r73;
	add.f32 	%f20, %f4, %f18;
	cvt.rzi.s32.f32 	%r74, %f20;
	max.s32 	%r75, %r74, 0;
	min.s32 	%r76, %r75, 255;
	cvt.u16.u32 	%rs12, %r76;
	add.f32 	%f21, %f3, %f18;
	cvt.rzi.s32.f32 	%r77, %f21;
	max.s32 	%r78, %r77, 0;
	min.s32 	%r79, %r78, 255;
	cvt.u16.u32 	%rs13, %r79;
	sust.b.2d.b8.trap 	[%rd2, {%r39, %r55}], {%rs13};
	sust.b.2d.b8.trap 	[%rd2, {%r52, %r55}], {%rs12};
	sust.b.2d.b8.trap 	[%rd2, {%r53, %r55}], {%rs11};
	sust.b.2d.b8.trap 	[%rd2, {%r54, %r55}], {%rs4};
$L__BB2_2:
	ret;

}


// ===== COMPILED SASS (sm_100) =====

	.target	sm_100

	.elftype	@"ET_EXEC"


//--------------------- .note.nv.tkinfo           --------------------------
	.section	.note.nv.tkinfo,"",@"SHT_NOTE"
	.sectionflags	@"SHF_NOTE_NV_TKINFO"
	.tkinfo
        /*0018*/ 	.word	0x00000002
        /*0030*/ 	.string	""
        /*0030*/ 	.string	"ptxas"
        /*0030*/ 	.string	"Cuda compilation tools, release 13.0, V13.0.88"
        /*0030*/ 	.string	"Build cuda_13.0.r13.0/compiler.36424714_0"
        /*0030*/ 	.string	"-arch sm_100 -m 64 "



//--------------------- .note.nv.cuinfo           --------------------------
	.section	.note.nv.cuinfo,"",@"SHT_NOTE"
	.sectionflags	@"SHF_NOTE_NV_CUINFO"
        /*0018*/ 	.short	0x0002
        /*001a*/ 	.short	0x0064
        /*001c*/ 	.short	0x0082
	.zero		2


//--------------------- .nv.info                  --------------------------
	.section	.nv.info,"",@"SHT_CUDA_INFO"
	.align	4


	//----- nvinfo : EIATTR_REGCOUNT
	.align		4
        /*0000*/ 	.byte	0x04, 0x2f
        /*0002*/ 	.short	(.L_1 - .L_0)
	.align		4
.L_0:
        /*0004*/ 	.word	index@(nv12_to_bgra8_device)
        /*0008*/ 	.word	0x00000015


	//----- nvinfo : EIATTR_FRAME_SIZE
	.align		4
.L_1:
        /*000c*/ 	.byte	0x04, 0x11
        /*000e*/ 	.short	(.L_3 - .L_2)
	.align		4
.L_2:
        /*0010*/ 	.word	index@(nv12_to_bgra8_device)
        /*0014*/ 	.word	0x00000000


	//----- nvinfo : EIATTR_REGCOUNT
	.align		4
.L_3:
        /*0018*/ 	.byte	0x04, 0x2f
        /*001a*/ 	.short	(.L_5 - .L_4)
	.align		4
.L_4:
        /*001c*/ 	.word	index@(nv12_to_bgra8)
        /*0020*/ 	.word	0x00000015


	//----- nvinfo : EIATTR_FRAME_SIZE
	.align		4
.L_5:
        /*0024*/ 	.byte	0x04, 0x11
        /*0026*/ 	.short	(.L_7 - .L_6)
	.align		4
.L_6:
        /*0028*/ 	.word	index@(nv12_to_bgra8)
        /*002c*/ 	.word	0x00000000


	//----- nvinfo : EIATTR_REGCOUNT
	.align		4
.L_7:
        /*0030*/ 	.byte	0x04, 0x2f
        /*0032*/ 	.short	(.L_9 - .L_8)
	.align		4
.L_8:
        /*0034*/ 	.word	index@(nv12_to_r8)
        /*0038*/ 	.word	0x0000001e


	//----- nvinfo : EIATTR_FRAME_SIZE
	.align		4
.L_9:
        /*003c*/ 	.byte	0x04, 0x11
        /*003e*/ 	.short	(.L_11 - .L_10)
	.align		4
.L_10:
        /*0040*/ 	.word	index@(nv12_to_r8)
        /*0044*/ 	.word	0x00000000


	//----- nvinfo : EIATTR_MIN_STACK_SIZE
	.align		4
.L_11:
        /*0048*/ 	.byte	0x04, 0x12
        /*004a*/ 	.short	(.L_13 - .L_12)
	.align		4
.L_12:
        /*004c*/ 	.word	index@(nv12_to_r8)
        /*0050*/ 	.word	0x00000000


	//----- nvinfo : EIATTR_MIN_STACK_SIZE
	.align		4
.L_13:
        /*0054*/ 	.byte	0x04, 0x12
        /*0056*/ 	.short	(.L_15 - .L_14)
	.align		4
.L_14:
        /*0058*/ 	.word	index@(nv12_to_bgra8)
        /*005c*/ 	.word	0x00000000


	//----- nvinfo : EIATTR_MIN_STACK_SIZE
	.align		4
.L_15:
        /*0060*/ 	.byte	0x04, 0x12
        /*0062*/ 	.short	(.L_17 - .L_16)
	.align		4
.L_16:
        /*0064*/ 	.word	index@(nv12_to_bgra8_device)
        /*0068*/ 	.word	0x00000000
.L_17:


//--------------------- .nv.compat                --------------------------
	.section	.nv.compat,"",@"SHT_CUDA_COMPAT_INFO"
	.align	4
        /*0000*/ 	.byte	0x02, 0x09, 0x00, 0x00, 0x02, 0x02, 0x02, 0x00, 0x02, 0x05, 0x05, 0x00, 0x03, 0x07, 0x01, 0x01
        /*0010*/ 	.byte	0x02, 0x03, 0x00, 0x00, 0x02, 0x06, 0x01, 0x00, 0x04, 0x0b, 0x08, 0x00, 0x01, 0x00, 0x00, 0x00
        /*0020*/ 	.byte	0x00, 0x00, 0x00, 0x00


//--------------------- .nv.info.nv12_to_r8       --------------------------
	.section	.nv.info.nv12_to_r8,"",@"SHT_CUDA_INFO"
	.sectionflags	@""
	.align	4


	//----- nvinfo : EIATTR_CUDA_API_VERSION
	.align		4
        /*0000*/ 	.byte	0x04, 0x37
        /*0002*/ 	.short	(.L_19 - .L_18)
.L_18:
        /*0004*/ 	.word	0x00000082


	//----- nvinfo : EIATTR_KPARAM_INFO
	.align		4
.L_19:
        /*0008*/ 	.byte	0x04, 0x17
        /*000a*/ 	.short	(.L_21 - .L_20)
.L_20:
        /*000c*/ 	.word	0x00000000
        /*0010*/ 	.short	0x0004
        /*0012*/ 	.short	0x0018
        /*0014*/ 	.byte	0x00, 0xf0, 0x11, 0x00


	//----- nvinfo : EIATTR_KPARAM_INFO
	.align		4
.L_21:
        /*0018*/ 	.byte	0x04, 0x17
        /*001a*/ 	.short	(.L_23 - .L_22)
.L_22:
        /*001c*/ 	.word	0x00000000
        /*0020*/ 	.short	0x0003
        /*0022*/ 	.short	0x0014
        /*0024*/ 	.byte	0x00, 0xf0, 0x11, 0x00


	//----- nvinfo : EIATTR_KPARAM_INFO
	.align		4
.L_23:
        /*0028*/ 	.byte	0x04, 0x17
        /*002a*/ 	.short	(.L_25 - .L_24)
.L_24:
        /*002c*/ 	.word	0x00000000
        /*0030*/ 	.short	0x0002
        /*0032*/ 	.short	0x0010
        /*0034*/ 	.byte	0x00, 0xf0, 0x11, 0x00


	//----- nvinfo : EIATTR_KPARAM_INFO
	.align		4
.L_25:
        /*0038*/ 	.byte	0x04, 0x17
        /*003a*/ 	.short	(.L_27 - .L_26)
.L_26:
        /*003c*/ 	.word	0x00000000
        /*0040*/ 	.short	0x0001
        /*0042*/ 	.short	0x0008
        /*0044*/ 	.byte	0x00, 0xf0, 0x21, 0x00


	//----- nvinfo : EIATTR_KPARAM_INFO
	.align		4
.L_27:
        /*0048*/ 	.byte	0x04, 0x17
        /*004a*/ 	.short	(.L_29 - .L_28)
.L_28:
        /*004c*/ 	.word	0x00000000
        /*0050*/ 	.short	0x0000
        /*0052*/ 	.short	0x0000
        /*0054*/ 	.byte	0x00, 0xf5, 0x21, 0x00


	//----- nvinfo : EIATTR_SPARSE_MMA_MASK
	.align		4
.L_29:
        /*0058*/ 	.byte	0x03, 0x50
        /*005a*/ 	.short	0x0000


	//----- nvinfo : EIATTR_MAXREG_COUNT
	.align		4
        /*005c*/ 	.byte	0x03, 0x1b
        /*005e*/ 	.short	0x00ff


	//----- nvinfo : EIATTR_MERCURY_ISA_VERSION
	.align		4
        /*0060*/ 	.byte	0x03, 0x5f
        /*0062*/ 	.short	0x0101


	//----- nvinfo : EIATTR_VRC_CTA_INIT_COUNT
	.align		4
        /*0064*/ 	.byte	0x02, 0x4a
	.zero		1
	.zero		1


	//----- nvinfo : EIATTR_EXIT_INSTR_OFFSETS
	.align		4
        /*0068*/ 	.byte	0x04, 0x1c
        /*006a*/ 	.short	(.L_31 - .L_30)


	//   ....[0]....
.L_30:
        /*006c*/ 	.word	0x000000e0


	//   ....[1]....
        /*0070*/ 	.word	0x00000af0


	//----- nvinfo : EIATTR_CBANK_PARAM_SIZE
	.align		4
.L_31:
        /*0074*/ 	.byte	0x03, 0x19
        /*0076*/ 	.short	0x001c


	//----- nvinfo : EIATTR_PARAM_CBANK
	.align		4
        /*0078*/ 	.byte	0x04, 0x0a
        /*007a*/ 	.short	(.L_33 - .L_32)
	.align		4
.L_32:
        /*007c*/ 	.word	index@(.nv.constant0.nv12_to_r8)
        /*0080*/ 	.short	0x0380
        /*0082*/ 	.short	0x001c


	//----- nvinfo : EIATTR_SW_WAR
	.align		4
.L_33:
        /*0084*/ 	.byte	0x04, 0x36
        /*0086*/ 	.short	(.L_35 - .L_34)
.L_34:
        /*0088*/ 	.word	0x00000008
.L_35:


//--------------------- .nv.info.nv12_to_bgra8    --------------------------
	.section	.nv.info.nv12_to_bgra8,"",@"SHT_CUDA_INFO"
	.sectionflags	@""
	.align	4


	//----- nvinfo : EIATTR_CUDA_API_VERSION
	.align		4
        /*0000*/ 	.byte	0x04, 0x37
        /*0002*/ 	.short	(.L_37 - .L_36)
.L_36:
        /*0004*/ 	.word	0x00000082


	//----- nvinfo : EIATTR_KPARAM_INFO
	.align		4
.L_37:
        /*0008*/ 	.byte	0x04, 0x17
        /*000a*/ 	.short	(.L_39 - .L_38)
.L_38:
        /*000c*/ 	.word	0x00000000
        /*0010*/ 	.short	0x0004
        /*0012*/ 	.short	0x0018
        /*0014*/ 	.byte	0x00, 0xf0, 0x11, 0x00


	//----- nvinfo : EIATTR_KPARAM_INFO
	.align		4
.L_39:
        /*0018*/ 	.byte	0x04, 0x17
        /*001a*/ 	.short	(.L_41 - .L_40)
.L_40:
        /*001c*/ 	.word	0x00000000
        /*0020*/ 	.short	0x0003
        /*0022*/ 	.short	0x0014
        /*0024*/ 	.byte	0x00, 0xf0, 0x11, 0x00


	//----- nvinfo : EIATTR_KPARAM_INFO
	.align		4
.L_41:
        /*0028*/ 	.byte	0x04, 0x17
        /*002a*/ 	.short	(.L_43 - .L_42)
.L_42:
        /*002c*/ 	.word	0x00000000
        /*0030*/ 	.short	0x0002
        /*0032*/ 	.short	0x0010
        /*0034*/ 	.byte	0x00, 0xf0, 0x11, 0x00


	//----- nvinfo : EIATTR_KPARAM_INFO
	.align		4
.L_43:
        /*0038*/ 	.byte	0x04, 0x17
        /*003a*/ 	.short	(.L_45 - .L_44)
.L_44:
        /*003c*/ 	.word	0x00000000
        /*0040*/ 	.short	0x0001
        /*0042*/ 	.short	0x0008
        /*0044*/ 	.byte	0x00, 0xf0, 0x21, 0x00


	//----- nvinfo : EIATTR_KPARAM_INFO
	.align		4
.L_45:
        /*0048*/ 	.byte	0x04, 0x17
        /*004a*/ 	.short	(.L_47 - .L_46)
.L_46:
        /*004c*/ 	.word	0x00000000
        /*0050*/ 	.short	0x0000
        /*0052*/ 	.short	0x0000
        /*0054*/ 	.byte	0x00, 0xf5, 0x21, 0x00


	//----- nvinfo : EIATTR_SPARSE_MMA_MASK
	.align		4
.L_47:
        /*0058*/ 	.byte	0x03, 0x50
        /*005a*/ 	.short	0x0000


	//----- nvinfo : EIATTR_MAXREG_COUNT
	.align		4
        /*005c*/ 	.byte	0x03, 0x1b
        /*005e*/ 	.short	0x00ff


	//----- nvinfo : EIATTR_MERCURY_ISA_VERSION
	.align		4
        /*0060*/ 	.byte	0x03, 0x5f
        /*0062*/ 	.short	0x0101


	//----- nvinfo : EIATTR_VRC_CTA_INIT_COUNT
	.align		4
        /*0064*/ 	.byte	0x02, 0x4a
	.zero		1
	.zero		1


	//----- nvinfo : EIATTR_EXIT_INSTR_OFFSETS
	.align		4
        /*0068*/ 	.byte	0x04, 0x1c
        /*006a*/ 	.short	(.L_49 - .L_48)


	//   ....[0]....
.L_48:
        /*006c*/ 	.word	0x000000e0


	//   ....[1]....
        /*0070*/ 	.word	0x000007b0


	//----- nvinfo : EIATTR_CBANK_PARAM_SIZE
	.align		4
.L_49:
        /*0074*/ 	.byte	0x03, 0x19
        /*0076*/ 	.short	0x001c


	//----- nvinfo : EIATTR_PARAM_CBANK
	.align		4
        /*0078*/ 	.byte	0x04, 0x0a
        /*007a*/ 	.short	(.L_51 - .L_50)
	.align		4
.L_50:
        /*007c*/ 	.word	index@(.nv.constant0.nv12_to_bgra8)
        /*0080*/ 	.short	0x0380
        /*0082*/ 	.short	0x001c


	//----- nvinfo : EIATTR_SW_WAR
	.align		4
.L_51:
        /*0084*/ 	.byte	0x04, 0x36
        /*0086*/ 	.short	(.L_53 - .L_52)
.L_52:
        /*0088*/ 	.word	0x00000008
.L_53:


//--------------------- .nv.info.nv12_to_bgra8_device --------------------------
	.section	.nv.info.nv12_to_bgra8_device,"",@"SHT_CUDA_INFO"
	.sectionflags	@""
	.align	4


	//----- nvinfo : EIATTR_CUDA_API_VERSION
	.align		4
        /*0000*/ 	.byte	0x04, 0x37
        /*0002*/ 	.short	(.L_55 - .L_54)
.L_54:
        /*0004*/ 	.word	0x00000082


	//----- nvinfo : EIATTR_KPARAM_INFO
	.align		4
.L_55:
        /*0008*/ 	.byte	0x04, 0x17
        /*000a*/ 	.short	(.L_57 - .L_56)
.L_56:
        /*000c*/ 	.word	0x00000000
        /*0010*/ 	.short	0x0004
        /*0012*/ 	.short	0x0018
        /*0014*/ 	.byte	0x00, 0xf0, 0x11, 0x00


	//----- nvinfo : EIATTR_KPARAM_INFO
	.align		4
.L_57:
        /*0018*/ 	.byte	0x04, 0x17
        /*001a*/ 	.short	(.L_59 - .L_58)
.L_58:
        /*001c*/ 	.word	0x00000000
        /*0020*/ 	.short	0x0003
        /*0022*/ 	.short	0x0014
        /*0024*/ 	.byte	0x00, 0xf0, 0x11, 0x00


	//----- nvinfo : EIATTR_KPARAM_INFO
	.align		4
.L_59:
        /*0028*/ 	.byte	0x04, 0x17
        /*002a*/ 	.short	(.L_61 - .L_60)
.L_60:
        /*002c*/ 	.word	0x00000000
        /*0030*/ 	.short	0x0002
        /*0032*/ 	.short	0x0010
        /*0034*/ 	.byte	0x00, 0xf0, 0x11, 0x00


	//----- nvinfo : EIATTR_KPARAM_INFO
	.align		4
.L_61:
        /*0038*/ 	.byte	0x04, 0x17
        /*003a*/ 	.short	(.L_63 - .L_62)
.L_62:
        /*003c*/ 	.word	0x00000000
        /*0040*/ 	.short	0x0001
        /*0042*/ 	.short	0x0008
        /*0044*/ 	.byte	0x00, 0xf5, 0x21, 0x00


	//----- nvinfo : EIATTR_KPARAM_INFO
	.align		4
.L_63:
        /*0048*/ 	.byte	0x04, 0x17
        /*004a*/ 	.short	(.L_65 - .L_64)
.L_64:
        /*004c*/ 	.word	0x00000000
        /*0050*/ 	.short	0x0000
        /*0052*/ 	.short	0x0000
        /*0054*/ 	.byte	0x00, 0xf5, 0x21, 0x00


	//----- nvinfo : EIATTR_SPARSE_MMA_MASK
	.align		4
.L_65:
        /*0058*/ 	.byte	0x03, 0x50
        /*005a*/ 	.short	0x0000


	//----- nvinfo : EIATTR_MAXREG_COUNT
	.align		4
        /*005c*/ 	.byte	0x03, 0x1b
        /*005e*/ 	.short	0x00ff


	//----- nvinfo : EIATTR_MERCURY_ISA_VERSION
	.align		4
        /*0060*/ 	.byte	0x03, 0x5f
        /*0062*/ 	.short	0x0101


	//----- nvinfo : EIATTR_VRC_CTA_INIT_COUNT
	.align		4
        /*0064*/ 	.byte	0x02, 0x4a
	.zero		1
	.zero		1


	//----- nvinfo : EIATTR_EXIT_INSTR_OFFSETS
	.align		4
        /*0068*/ 	.byte	0x04, 0x1c
        /*006a*/ 	.short	(.L_67 - .L_66)


	//   ....[0]....
.L_66:
        /*006c*/ 	.word	0x000000e0


	//   ....[1]....
        /*0070*/ 	.word	0x000007a0


	//----- nvinfo : EIATTR_CBANK_PARAM_SIZE
	.align		4
.L_67:
        /*0074*/ 	.byte	0x03, 0x19
        /*0076*/ 	.short	0x001c


	//----- nvinfo : EIATTR_PARAM_CBANK
	.align		4
        /*0078*/ 	.byte	0x04, 0x0a
        /*007a*/ 	.short	(.L_69 - .L_68)
	.align		4
.L_68:
        /*007c*/ 	.word	index@(.nv.constant0.nv12_to_bgra8_device)
        /*0080*/ 	.short	0x0380
        /*0082*/ 	.short	0x001c


	//----- nvinfo : EIATTR_SW_WAR
	.align		4
.L_69:
        /*0084*/ 	.byte	0x04, 0x36
        /*0086*/ 	.short	(.L_71 - .L_70)
.L_70:
        /*0088*/ 	.word	0x00000008
.L_71:


//--------------------- .nv.callgraph             --------------------------
	.section	.nv.callgraph,"",@"SHT_CUDA_CALLGRAPH"
	.align	4
	.sectionentsize	8
	.align		4
        /*0000*/ 	.word	0x00000000
	.align		4
        /*0004*/ 	.word	0xffffffff
	.align		4
        /*0008*/ 	.word	0x00000000
	.align		4
        /*000c*/ 	.word	0xfffffffe
	.align		4
        /*0010*/ 	.word	0x00000000
	.align		4
        /*0014*/ 	.word	0xfffffffd
	.align		4
        /*0018*/ 	.word	0x00000000
	.align		4
        /*001c*/ 	.word	0xfffffffc


//--------------------- .text.nv12_to_r8          --------------------------
	.section	.text.nv12_to_r8,"ax",@progbits
	.align	128
        .global         nv12_to_r8
        .type           nv12_to_r8,@function
        .size           nv12_to_r8,(.L_x_3 - nv12_to_r8)
        .other          nv12_to_r8,@"STO_CUDA_ENTRY STV_DEFAULT"
nv12_to_r8:
.text.nv12_to_r8:
[----:B------:R-:W-:Y:S01]  /*0000*/  LDC R1, c[0x0][0x37c] ;  /* 0x0000df00ff017b82 */ /* 0x000fe20000000800 */
[----:B------:R-:W0:Y:S07]  /*0010*/  S2R R5, SR_TID.Y ;  /* 0x0000000000057919 */ /* 0x000e2e0000002200 */
[----:B------:R-:W1:Y:S01]  /*0020*/  LDC R16, c[0x0][0x360] ;  /* 0x0000d800ff107b82 */ /* 0x000e620000000800 */
[----:B------:R-:W2:Y:S01]  /*0030*/  LDCU.64 UR6, c[0x0][0x390] ;  /* 0x00007200ff0677ac */ /* 0x000ea20008000a00 */
[----:B------:R-:W1:Y:S06]  /*0040*/  S2R R3, SR_TID.X ;  /* 0x0000000000037919 */ /* 0x000e6c0000002100 */
[----:B------:R-:W0:Y:S08]  /*0050*/  S2UR UR5, SR_CTAID.Y ;  /* 0x00000000000579c3 */ /* 0x000e300000002600 */
[----:B------:R-:W0:Y:S08]  /*0060*/  LDC R0, c[0x0][0x364] ;  /* 0x0000d900ff007b82 */ /* 0x000e300000000800 */
[----:B------:R-:W1:Y:S01]  /*0070*/  S2UR UR4, SR_CTAID.X ;  /* 0x00000000000479c3 */ /* 0x000e620000002500 */
[----:B0-----:R-:W-:-:S04]  /*0080*/  IMAD R0, R0, UR5, R5 ;  /* 0x0000000500007c24 */ /* 0x001fc8000f8e0205 */
[----:B------:R-:W-:Y:S02]  /*0090*/  IMAD.SHL.U32 R17, R0, 0x2, RZ ;  /* 0x0000000200117824 */ /* 0x000fe400078e00ff */
[----:B-1----:R-:W-:-:S03]  /*00a0*/  IMAD R16, R16, UR4, R3 ;  /* 0x0000000410107c24 */ /* 0x002fc6000f8e0203 */
[----:B--2---:R-:W-:Y:S01]  /*00b0*/  ISETP.GE.U32.AND P0, PT, R17, UR7, PT ;  /* 0x0000000711007c0c */ /* 0x004fe2000bf06070 */
[----:B------:R-:W-:-:S05]  /*00c0*/  IMAD.SHL.U32 R2, R16, 0x2, RZ ;  /* 0x0000000210027824 */ /* 0x000fca00078e00ff */
[----:B------:R-:W-:-:S13]  /*00d0*/  ISETP.GE.U32.OR P0, PT, R2, UR6, P0 ;  /* 0x0000000602007c0c */ /* 0x000fda0008706470 */
[----:B------:R-:W-:Y:S05]  /*00e0*/  @P0 EXIT ;  /* 0x000000000000094d */ /* 0x000fea0003800000 */
[----:B------:R-:W0:Y:S01]  /*00f0*/  LDCU UR6, c[0x0][0x398] ;  /* 0x00007300ff0677ac */ /* 0x000e220008000800 */
[----:B------:R-:W-:Y:S01]  /*0100*/  IADD3 R3, PT, PT, R0, UR7, RZ ;  /* 0x0000000700037c10 */ /* 0x000fe2000fffe0ff */
[----:B------:R-:W1:Y:S01]  /*0110*/  LDCU.64 UR8, c[0x0][0x380] ;  /* 0x00007000ff0877ac */ /* 0x000e620008000a00 */
[----:B------:R-:W2:Y:S03]  /*0120*/  LDCU.64 UR4, c[0x0][0x358] ;  /* 0x00006b00ff0477ac */ /* 0x000ea60008000a00 */
[----:B0-----:R-:W-:-:S05]  /*0130*/  IMAD R0, R3, UR6, R2 ;  /* 0x0000000603007c24 */ /* 0x001fca000f8e0202 */
[C---:B-1----:R-:W-:Y:S01]  /*0140*/  IADD3 R2, P0, PT, R0.reuse, UR8, RZ ;  /* 0x0000000800027c10 */ /* 0x042fe2000ff1e0ff */
[----:B------:R-:W-:-:S04]  /*0150*/  VIADD R0, R0, 0x1 ;  /* 0x0000000100007836 */ /* 0x000fc80000000000 */
[----:B------:R-:W-:Y:S01]  /*0160*/  IMAD.X R3, RZ, RZ, UR9, P0 ;  /* 0x00000009ff037e24 */ /* 0x000fe200080e06ff */
[----:B------:R-:W-:Y:S01]  /*0170*/  IADD3 R4, P0, PT, R0, UR8, RZ ;  /* 0x0000000800047c10 */ /* 0x000fe2000ff1e0ff */
[----:B------:R-:W-:-:S03]  /*0180*/  IMAD.SHL.U32 R16, R16, 0x8, RZ ;  /* 0x0000000810107824 */ /* 0x000fc600078e00ff */
[----:B--2---:R-:W2:Y:S01]  /*0190*/  LDG.E.U8 R14, desc[UR4][R2.64] ;  /* 0x00000004020e7981 */ /* 0x004ea2000c1e1100 */
[----:B------:R-:W-:Y:S01]  /*01a0*/  IADD3.X R5, PT, PT, RZ, UR9, RZ, P0, !PT ;  /* 0x00000009ff057c10 */ /* 0x000fe200087fe4ff */
[----:B------:R-:W-:-:S04]  /*01b0*/  IMAD R0, R17, UR6, R16 ;  /* 0x0000000611007c24 */ /* 0x000fc8000f8e0210 */
[----:B------:R0:W3:Y:S01]  /*01c0*/  LDG.E.U8 R15, desc[UR4][R4.64] ;  /* 0x00000004040f7981 */ /* 0x0000e2000c1e1100 */
[C---:B------:R-:W-:Y:S02]  /*01d0*/  IADD3 R6, P0, PT, R0.reuse, UR8, RZ ;  /* 0x0000000800067c10 */ /* 0x040fe4000ff1e0ff */
[----:B------:R-:W-:-:S03]  /*01e0*/  IADD3 R11, PT, PT, R0, 0x4, RZ ;  /* 0x00000004000b7810 */ /* 0x000fc60007ffe0ff */
[----:B------:R-:W-:Y:S01]  /*01f0*/  IMAD.X R7, RZ, RZ, UR9, P0 ;  /* 0x00000009ff077e24 */ /* 0x000fe200080e06ff */
[----:B------:R-:W-:Y:S01]  /*0200*/  IADD3 R8, P0, PT, R11, UR8, RZ ;  /* 0x000000080b087c10 */ /* 0x000fe2000ff1e0ff */
[----:B------:R-:W-:-:S03]  /*0210*/  VIADD R0, R0, UR6 ;  /* 0x0000000600007c36 */ /* 0x000fc60008000000 */
[----:B------:R-:W4:Y:S01]  /*0220*/  LDG.E.U8 R20, desc[UR4][R6.64] ;  /* 0x0000000406147981 */ /* 0x000f22000c1e1100 */
[----:B------:R-:W-:Y:S01]  /*0230*/  IMAD.X R9, RZ, RZ, UR9, P0 ;  /* 0x00000009ff097e24 */ /* 0x000fe200080e06ff */
[----:B------:R-:W-:Y:S02]  /*0240*/  IADD3 R10, P0, PT, R0, UR8, RZ ;  /* 0x00000008000a7c10 */ /* 0x000fe4000ff1e0ff */
[----:B------:R-:W-:Y:S02]  /*0250*/  IADD3 R12, PT, PT, R11, UR6, RZ ;  /* 0x000000060b0c7c10 */ /* 0x000fe4000fffe0ff */
[----:B------:R-:W5:Y:S01]  /*0260*/  LDG.E.U8 R0, desc[UR4][R8.64] ;  /* 0x0000000408007981 */ /* 0x000f62000c1e1100 */
[----:B------:R-:W-:Y:S01]  /*0270*/  IMAD.X R11, RZ, RZ, UR9, P0 ;  /* 0x00000009ff0b7e24 */ /* 0x000fe200080e06ff */
[----:B------:R-:W-:-:S04]  /*0280*/  IADD3 R12, P0, PT, R12, UR8, RZ ;  /* 0x000000080c0c7c10 */ /* 0x000fc8000ff1e0ff */
[----:B------:R4:W5:Y:S01]  /*0290*/  LDG.E.U8 R2, desc[UR4][R10.64] ;  /* 0x000000040a027981 */ /* 0x000962000c1e1100 */
[----:B------:R-:W-:-:S05]  /*02a0*/  IMAD.X R13, RZ, RZ, UR9, P0 ;  /* 0x00000009ff0d7e24 */ /* 0x000fca00080e06ff */
[----:B------:R-:W5:Y:S01]  /*02b0*/  LDG.E.U8 R3, desc[UR4][R12.64] ;  /* 0x000000040c037981 */ /* 0x000f62000c1e1100 */
[----:B------:R-:W-:Y:S01]  /*02c0*/  UMOV UR4, 0xe5604189 ;  /* 0xe560418900047882 */ /* 0x000fe20000000000 */
[----:B------:R-:W-:Y:S01]  /*02d0*/  UMOV UR5, 0x400022d0 ;  /* 0x400022d000057882 */ /* 0x000fe20000000000 */
[----:B------:R-:W-:Y:S01]  /*02e0*/  UMOV UR8, 0x4bc6a7f0 ;  /* 0x4bc6a7f000087882 */ /* 0x000fe20000000000 */
[----:B------:R-:W-:Y:S01]  /*02f0*/  UMOV UR9, 0x3ff98937 ;  /* 0x3ff9893700097882 */ /* 0x000fe20000000000 */
[----:B--2---:R-:W-:-:S04]  /*0300*/  IADD3 R14, PT, PT, R14, -0x80, RZ ;  /* 0xffffff800e0e7810 */ /* 0x004fc80007ffe0ff */
[----:B0-----:R-:W-:Y:S01]  /*0310*/  I2FP.F32.S32 R4, R14 ;  /* 0x0000000e00047245 */ /* 0x001fe20000201400 */
[----:B---3--:R-:W-:-:S05]  /*0320*/  VIADD R15, R15, 0xffffff80 ;  /* 0xffffff800f0f7836 */ /* 0x008fca0000000000 */
[----:B------:R-:W0:Y:S01]  /*0330*/  F2F.F64.F32 R4, R4 ;  /* 0x0000000400047310 */ /* 0x000e220000201800 */
[----:B------:R-:W-:Y:S01]  /*0340*/  I2FP.F32.S32 R18, R15 ;  /* 0x0000000f00127245 */ /* 0x000fe20000201400 */
[----:B----4-:R-:W-:-:S06]  /*0350*/  VIADD R10, R20, 0xfffffff0 ;  /* 0xfffffff0140a7836 */ /* 0x010fcc0000000000 */
[----:B------:R1:W2:Y:S01]  /*0360*/  F2F.F64.F32 R8, R18 ;  /* 0x0000001200087310 */ /* 0x0002a20000201800 */
[----:B-----5:R-:W-:Y:S01]  /*0370*/  IADD3 R0, PT, PT, R0, -0x10, RZ ;  /* 0xfffffff000007810 */ /* 0x020fe20007ffe0ff */
[----:B0-----:R-:W-:-:S06]  /*0380*/  DMUL R6, R4, UR4 ;  /* 0x0000000404067c28 */ /* 0x001fcc0008000000 */
[----:B------:R-:W0:Y:S01]  /*0390*/  I2F.F64 R10, R10 ;  /* 0x0000000a000a7312 */ /* 0x000e220000201c00 */
[----:B------:R-:W-:Y:S01]  /*03a0*/  UMOV UR4, 0x9374bc6a ;  /* 0x9374bc6a00047882 */ /* 0x000fe20000000000 */
[----:B------:R-:W-:Y:S01]  /*03b0*/  UMOV UR5, 0x3fea0418 ;  /* 0x3fea041800057882 */ /* 0x000fe20000000000 */
[----:B-1----:R-:W-:Y:S01]  /*03c0*/  IMAD.MOV.U32 R18, RZ, RZ, 0xff ;  /* 0x000000ffff127424 */ /* 0x002fe200078e00ff */
[----:B--2---:R-:W-:-:S04]  /*03d0*/  DMUL R14, R8, UR8 ;  /* 0x00000008080e7c28 */ /* 0x004fc80008000000 */
[----:B------:R-:W-:Y:S01]  /*03e0*/  F2F.F32.F64 R19, R6 ;  /* 0x0000000600137310 */ /* 0x000fe20000301000 */
[----:B------:R-:W-:Y:S01]  /*03f0*/  DMUL R8, R8, -UR4 ;  /* 0x8000000408087c28 */ /* 0x000fe20008000000 */
[----:B------:R-:W-:Y:S01]  /*0400*/  UMOV UR4, 0x2b020c4a ;  /* 0x2b020c4a00047882 */ /* 0x000fe20000000000 */
[----:B------:R-:W-:Y:S01]  /*0410*/  UMOV UR5, 0x3fd91687 ;  /* 0x3fd9168700057882 */ /* 0x000fe20000000000 */
[----:B------:R-:W-:-:S04]  /*0420*/  VIADD R3, R3, 0xfffffff0 ;  /* 0xfffffff003037836 */ /* 0x000fc80000000000 */
[----:B------:R-:W1:Y:S01]  /*0430*/  I2F.F64 R6, R0 ;  /* 0x0000000000067312 */ /* 0x000e620000201c00 */
[----:B------:R-:W-:Y:S01]  /*0440*/  DFMA R8, R4, -UR4, R8 ;  /* 0x8000000404087c2b */ /* 0x000fe20008000008 */
[----:B------:R-:W-:Y:S01]  /*0450*/  UMOV UR4, 0x76c8b439 ;  /* 0x76c8b43900047882 */ /* 0x000fe20000000000 */
[----:B------:R-:W-:Y:S02]  /*0460*/  UMOV UR5, 0x3ff29fbe ;  /* 0x3ff29fbe00057882 */ /* 0x000fe40000000000 */
[----:B0-----:R-:W-:Y:S01]  /*0470*/  DMUL R4, R10, UR4 ;  /* 0x000000040a047c28 */ /* 0x001fe20008000000 */
[----:B------:R-:W-:Y:S02]  /*0480*/  VIADD R10, R2, 0xfffffff0 ;  /* 0xfffffff0020a7836 */ /* 0x000fe40000000000 */
[----:B------:R0:W-:Y:S01]  /*0490*/  F2F.F32.F64 R20, R8 ;  /* 0x0000000800147310 */ /* 0x0001e20000301000 */
[----:B-1----:R-:W-:-:S07]  /*04a0*/  DMUL R6, R6, UR4 ;  /* 0x0000000406067c28 */ /* 0x002fce0008000000 */
[----:B------:R-:W1:Y:S01]  /*04b0*/  I2F.F64 R12, R10 ;  /* 0x0000000a000c7312 */ /* 0x000e620000201c00 */
[----:B0-----:R-:W-:-:S07]  /*04c0*/  IMAD.MOV.U32 R9, RZ, RZ, R17 ;  /* 0x000000ffff097224 */ /* 0x001fce00078e0011 */
[----:B------:R-:W0:Y:S01]  /*04d0*/  I2F.F64 R2, R3 ;  /* 0x0000000300027312 */ /* 0x000e220000201c00 */
[----:B-1----:R-:W-:-:S07]  /*04e0*/  DMUL R12, R12, UR4 ;  /* 0x000000040c0c7c28 */ /* 0x002fce0008000000 */
[----:B------:R-:W1:Y:S01]  /*04f0*/  F2F.F32.F64 R5, R4 ;  /* 0x0000000400057310 */ /* 0x000e620000301000 */
[----:B0-----:R-:W-:-:S07]  /*0500*/  DMUL R24, R2, UR4 ;  /* 0x0000000402187c28 */ /* 0x001fce0008000000 */
[----:B------:R-:W0:Y:S01]  /*0510*/  F2F.F32.F64 R14, R14 ;  /* 0x0000000e000e7310 */ /* 0x000e220000301000 */
[----:B------:R-:W2:Y:S01]  /*0520*/  LDCU UR4, c[0x0][0x388] ;  /* 0x00007100ff0477ac */ /* 0x000ea20008000800 */
[----:B------:R-:W-:Y:S01]  /*0530*/  MOV R3, R17 ;  /* 0x0000001100037202 */ /* 0x000fe20000000f00 */
[----:B-1----:R-:W-:-:S05]  /*0540*/  FADD R2, R19, R5 ;  /* 0x0000000513027221 */ /* 0x002fca0000000000 */
[----:B------:R-:W1:Y:S01]  /*0550*/  F2F.F32.F64 R11, R6 ;  /* 0x00000006000b7310 */ /* 0x000e620000301000 */
[--C-:B------:R-:W-:Y:S01]  /*0560*/  FADD R0, R20, R5.reuse ;  /* 0x0000000514007221 */ /* 0x100fe20000000000 */
[----:B0-----:R-:W-:-:S06]  /*0570*/  FADD R5, R14, R5 ;  /* 0x000000050e057221 */ /* 0x001fcc0000000000 */
[----:B------:R0:W3:Y:S01]  /*0580*/  F2F.F32.F64 R23, R12 ;  /* 0x0000000c00177310 */ /* 0x0000e20000301000 */
[----:B-1----:R-:W-:-:S07]  /*0590*/  FADD R8, R19, R11 ;  /* 0x0000000b13087221 */ /* 0x002fce0000000000 */
[----:B------:R-:W1:Y:S01]  /*05a0*/  F2I.TRUNC.NTZ R2, R2 ;  /* 0x0000000200027305 */ /* 0x000e62000020f100 */
[--C-:B------:R-:W-:Y:S01]  /*05b0*/  FADD R22, R14, R11.reuse ;  /* 0x0000000b0e167221 */ /* 0x100fe20000000000 */
[----:B0-----:R-:W-:Y:S01]  /*05c0*/  FADD R12, R20, R11 ;  /* 0x0000000b140c7221 */ /* 0x001fe20000000000 */
[----:B---3--:R-:W-:-:S05]  /*05d0*/  FADD R10, R19, R23 ;  /* 0x00000017130a7221 */ /* 0x008fca0000000000 */
[----:B------:R-:W0:Y:S01]  /*05e0*/  F2I.TRUNC.NTZ R0, R0 ;  /* 0x0000000000007305 */ /* 0x000e22000020f100 */
[----:B------:R-:W-:Y:S01]  /*05f0*/  FADD R27, R20, R23 ;  /* 0x00000017141b7221 */ /* 0x000fe20000000000 */
[----:B-1----:R-:W-:-:S06]  /*0600*/  VIMNMX R7, PT, PT, RZ, R2, !PT ;  /* 0x00000002ff077248 */ /* 0x002fcc0007fe0100 */
[----:B------:R1:W-:Y:S01]  /*0610*/  F2I.TRUNC.NTZ R6, R5 ;  /* 0x0000000500067305 */ /* 0x0003e2000020f100 */
[----:B------:R-:W-:Y:S01]  /*0620*/  VIADD R2, R16, 0x1 ;  /* 0x0000000110027836 */ /* 0x000fe20000000000 */
[----:B------:R-:W-:Y:S01]  /*0630*/  VIMNMX R15, PT, PT, R7, 0xff, PT ;  /* 0x000000ff070f7848 */ /* 0x000fe20003fe0100 */
[----:B------:R-:W-:Y:S01]  /*0640*/  IMAD.MOV.U32 R7, RZ, RZ, R17 ;  /* 0x000000ffff077224 */ /* 0x000fe200078e0011 */
[----:B0-----:R-:W-:-:S04]  /*0650*/  VIMNMX R4, PT, PT, RZ, R0, !PT ;  /* 0x00000000ff047248 */ /* 0x001fc80007fe0100 */
[----:B------:R-:W0:Y:S01]  /*0660*/  F2I.TRUNC.NTZ R8, R8 ;  /* 0x0000000800087305 */ /* 0x000e22000020f100 */
[----:B-1----:R-:W-:Y:S01]  /*0670*/  MOV R5, R17 ;  /* 0x0000001100057202 */ /* 0x002fe20000000f00 */
[----:B--2---:R1:W-:Y:S01]  /*0680*/  SUST.D.BA.2D.U8.STRONG.SM.TRAP [R16], R15, UR4 ;  /* 0x70ff040f10007f9d */ /* 0x0043e2000810a100 */
[----:B------:R-:W-:Y:S02]  /*0690*/  VIMNMX R13, PT, PT, R4, 0xff, PT ;  /* 0x000000ff040d7848 */ /* 0x000fe40003fe0100 */
[----:B------:R-:W-:Y:S02]  /*06a0*/  IADD3 R4, PT, PT, R16, 0x2, RZ ;  /* 0x0000000210047810 */ /* 0x000fe40007ffe0ff */
[----:B------:R2:W-:Y:S01]  /*06b0*/  SUST.D.BA.2D.U8.STRONG.SM.TRAP [R2], R13, UR4 ;  /* 0x70ff040d02007f9d */ /* 0x0005e2000810a100 */
[----:B------:R3:W4:Y:S01]  /*06c0*/  F2F.F32.F64 R21, R24 ;  /* 0x0000001800157310 */ /* 0x0007220000301000 */
[----:B0-----:R-:W-:-:S07]  /*06d0*/  VIMNMX R11, PT, PT, RZ, R8, !PT ;  /* 0x00000008ff0b7248 */ /* 0x001fce0007fe0100 */
[----:B------:R-:W0:Y:S01]  /*06e0*/  F2I.TRUNC.NTZ R22, R22 ;  /* 0x0000001600167305 */ /* 0x000e22000020f100 */
[----:B------:R-:W-:Y:S01]  /*06f0*/  VIADD R8, R16, 0x4 ;  /* 0x0000000410087836 */ /* 0x000fe20000000000 */
[----:B------:R-:W-:Y:S01]  /*0700*/  VIMNMX R26, PT, PT, R11, 0xff, PT ;  /* 0x000000ff0b1a7848 */ /* 0x000fe20003fe0100 */
[----:B-1----:R-:W-:Y:S01]  /*0710*/  IMAD.MOV.U32 R15, RZ, RZ, R17 ;  /* 0x000000ffff0f7224 */ /* 0x002fe200078e0011 */
[----:B------:R-:W-:Y:S01]  /*0720*/  MOV R11, R17 ;  /* 0x00000011000b7202 */ /* 0x000fe20000000f00 */
[----:B--2---:R-:W-:-:S03]  /*0730*/  FADD R3, R14, R23 ;  /* 0x000000170e037221 */ /* 0x004fc60000000000 */
[----:B------:R1:W2:Y:S01]  /*0740*/  F2I.TRUNC.NTZ R0, R10 ;  /* 0x0000000a00007305 */ /* 0x0002a2000020f100 */
[----:B------:R-:W-:Y:S01]  /*0750*/  IMAD.MOV.U32 R13, RZ, RZ, R17 ;  /* 0x000000ffff0d7224 */ /* 0x000fe200078e0011 */
[----:B------:R-:W-:Y:S02]  /*0760*/  IADD3 R17, PT, PT, R17, 0x1, RZ ;  /* 0x0000000111117810 */ /* 0x000fe40007ffe0ff */
[----:B0-----:R-:W-:-:S04]  /*0770*/  VIMNMX R23, PT, PT, RZ, R22, !PT ;  /* 0x00000016ff177248 */ /* 0x001fc80007fe0100 */
[----:B------:R-:W0:Y:S01]  /*0780*/  F2I.TRUNC.NTZ R12, R12 ;  /* 0x0000000c000c7305 */ /* 0x000e22000020f100 */
[----:B-1----:R-:W-:Y:S01]  /*0790*/  VIMNMX R10, PT, PT, RZ, R6, !PT ;  /* 0x00000006ff0a7248 */ /* 0x002fe20007fe0100 */
[----:B------:R-:W-:-:S03]  /*07a0*/  VIADD R6, R16, 0x3 ;  /* 0x0000000310067836 */ /* 0x000fc60000000000 */
[----:B---3--:R-:W-:Y:S02]  /*07b0*/  VIMNMX R24, PT, PT, R10, 0xff, PT ;  /* 0x000000ff0a187848 */ /* 0x008fe40003fe0100 */
[C---:B------:R-:W-:Y:S01]  /*07c0*/  IADD3 R10, PT, PT, R16.reuse, 0x5, RZ ;  /* 0x00000005100a7810 */ /* 0x040fe20007ffe0ff */
[----:B------:R-:W1:Y:S01]  /*07d0*/  F2I.TRUNC.NTZ R22, R27 ;  /* 0x0000001b00167305 */ /* 0x000e62000020f100 */
[----:B------:R3:W-:Y:S01]  /*07e0*/  SUST.D.BA.2D.U8.STRONG.SM.TRAP [R4], R24, UR4 ;  /* 0x70ff041804007f9d */ /* 0x0007e2000810a100 */
[----:B------:R4:W-:Y:S01]  /*07f0*/  SUST.D.BA.2D.U8.STRONG.SM.TRAP [R6], R18, UR4 ;  /* 0x70ff041206007f9d */ /* 0x0009e2000810a100 */
[----:B------:R5:W-:Y:S01]  /*0800*/  SUST.D.BA.2D.U8.STRONG.SM.TRAP [R8], R26, UR4 ;  /* 0x70ff041a08007f9d */ /* 0x000be2000810a100 */
[----:B--2---:R-:W-:Y:S02]  /*0810*/  VIMNMX R0, PT, PT, RZ, R0, !PT ;  /* 0x00000000ff007248 */ /* 0x004fe40007fe0100 */
[----:B0-----:R-:W-:Y:S02]  /*0820*/  VIMNMX R25, PT, PT, RZ, R12, !PT ;  /* 0x0000000cff197248 */ /* 0x001fe40007fe0100 */
[----:B------:R-:W0:Y:S01]  /*0830*/  F2I.TRUNC.NTZ R3, R3 ;  /* 0x0000000300037305 */ /* 0x000e22000020f100 */
[----:B------:R-:W-:Y:S01]  /*0840*/  VIADD R12, R16, 0x6 ;  /* 0x00000006100c7836 */ /* 0x000fe20000000000 */
[----:B------:R-:W-:-:S02]  /*0850*/  VIMNMX R25, PT, PT, R25, 0xff, PT ;  /* 0x000000ff19197848 */ /* 0x000fc40003fe0100 */
[----:B-1----:R-:W-:Y:S02]  /*0860*/  VIMNMX R22, PT, PT, RZ, R22, !PT ;  /* 0x00000016ff167248 */ /* 0x002fe40007fe0100 */
[----:B------:R1:W-:Y:S01]  /*0870*/  SUST.D.BA.2D.U8.STRONG.SM.TRAP [R10], R25, UR4 ;  /* 0x70ff04190a007f9d */ /* 0x0003e2000810a100 */
[----:B---3--:R-:W-:Y:S01]  /*0880*/  VIMNMX R24, PT, PT, R23, 0xff, PT ;  /* 0x000000ff17187848 */ /* 0x008fe20003fe0100 */
[--C-:B----4-:R-:W-:Y:S01]  /*0890*/  FADD R7, R14, R21.reuse ;  /* 0x000000150e077221 */ /* 0x110fe20000000000 */
[--C-:B-----5:R-:W-:Y:S01]  /*08a0*/  FADD R9, R19, R21.reuse ;  /* 0x0000001513097221 */ /* 0x120fe20000000000 */
[----:B------:R-:W-:Y:S01]  /*08b0*/  FADD R26, R20, R21 ;  /* 0x00000015141a7221 */ /* 0x000fe20000000000 */
[----:B------:R-:W-:Y:S01]  /*08c0*/  VIADD R14, R16, 0x7 ;  /* 0x00000007100e7836 */ /* 0x000fe20000000000 */
[----:B------:R2:W-:Y:S01]  /*08d0*/  SUST.D.BA.2D.U8.STRONG.SM.TRAP [R12], R24, UR4 ;  /* 0x70ff04180c007f9d */ /* 0x0005e2000810a100 */
[----:B0-----:R-:W-:Y:S01]  /*08e0*/  VIMNMX R3, PT, PT, RZ, R3, !PT ;  /* 0x00000003ff037248 */ /* 0x001fe20007fe0100 */
[----:B------:R-:W0:Y:S01]  /*08f0*/  F2I.TRUNC.NTZ R7, R7 ;  /* 0x0000000700077305 */ /* 0x000e22000020f100 */
[----:B------:R3:W-:Y:S01]  /*0900*/  SUST.D.BA.2D.U8.STRONG.SM.TRAP [R14], R18, UR4 ;  /* 0x70ff04120e007f9d */ /* 0x0007e2000810a100 */
[----:B------:R-:W-:Y:S01]  /*0910*/  VIMNMX R19, PT, PT, R0, 0xff, PT ;  /* 0x000000ff00137848 */ /* 0x000fe20003fe0100 */
[--C-:B------:R-:W-:Y:S01]  /*0920*/  IMAD.MOV.U32 R21, RZ, RZ, R17.reuse ;  /* 0x000000ffff157224 */ /* 0x100fe200078e0011 */
[----:B------:R-:W-:Y:S01]  /*0930*/  VIMNMX R0, PT, PT, R3, 0xff, PT ;  /* 0x000000ff03007848 */ /* 0x000fe20003fe0100 */
[----:B------:R-:W-:Y:S01]  /*0940*/  IMAD.MOV.U32 R20, RZ, RZ, R2 ;  /* 0x000000ffff147224 */ /* 0x000fe200078e0002 */
[-C--:B------:R-:W-:Y:S01]  /*0950*/  MOV R23, R17.reuse ;  /* 0x0000001100177202 */ /* 0x080fe20000000f00 */
[--C-:B------:R-:W-:Y:S01]  /*0960*/  IMAD.MOV.U32 R5, RZ, RZ, R17.reuse ;  /* 0x000000ffff057224 */ /* 0x100fe200078e0011 */
[----:B------:R-:W4:Y:S01]  /*0970*/  F2I.TRUNC.NTZ R9, R9 ;  /* 0x0000000900097305 */ /* 0x000f22000020f100 */
[----:B------:R4:W-:Y:S01]  /*0980*/  SUST.D.BA.2D.U8.STRONG.SM.TRAP [R16], R19, UR4 ;  /* 0x70ff041310007f9d */ /* 0x0009e2000810a100 */
[-C--:B------:R-:W-:Y:S01]  /*0990*/  MOV R3, R17.reuse ;  /* 0x0000001100037202 */ /* 0x080fe20000000f00 */
[----:B------:R-:W-:Y:S01]  /*09a0*/  IMAD.MOV.U32 R2, RZ, RZ, R8 ;  /* 0x000000ffff027224 */ /* 0x000fe200078e0008 */
[----:B-1----:R-:W-:Y:S01]  /*09b0*/  MOV R25, R17 ;  /* 0x0000001100197202 */ /* 0x002fe20000000f00 */
[--C-:B------:R-:W-:Y:S01]  /*09c0*/  IMAD.MOV.U32 R11, RZ, RZ, R17.reuse ;  /* 0x000000ffff0b7224 */ /* 0x100fe200078e0011 */
[----:B--2---:R-:W-:Y:S01]  /*09d0*/  MOV R24, R14 ;  /* 0x0000000e00187202 */ /* 0x004fe20000000f00 */
[----:B------:R-:W-:Y:S01]  /*09e0*/  IMAD.MOV.U32 R13, RZ, RZ, R17 ;  /* 0x000000ffff0d7224 */ /* 0x000fe200078e0011 */
[----:B------:R-:W1:Y:S01]  /*09f0*/  F2I.TRUNC.NTZ R26, R26 ;  /* 0x0000001a001a7305 */ /* 0x000e62000020f100 */
[----:B---3--:R-:W-:Y:S01]  /*0a00*/  VIMNMX R15, PT, PT, R22, 0xff, PT ;  /* 0x000000ff160f7848 */ /* 0x008fe20003fe0100 */
[----:B------:R-:W-:Y:S01]  /*0a10*/  IMAD.MOV.U32 R22, RZ, RZ, R6 ;  /* 0x000000ffff167224 */ /* 0x000fe200078e0006 */
[----:B0-----:R-:W-:-:S02]  /*0a20*/  VIMNMX R7, PT, PT, RZ, R7, !PT ;  /* 0x00000007ff077248 */ /* 0x001fc40007fe0100 */
[----:B------:R0:W-:Y:S01]  /*0a30*/  SUST.D.BA.2D.U8.STRONG.SM.TRAP [R20], R15, UR4 ;  /* 0x70ff040f14007f9d */ /* 0x0001e2000810a100 */
[----:B------:R0:W-:Y:S01]  /*0a40*/  SUST.D.BA.2D.U8.STRONG.SM.TRAP [R4], R0, UR4 ;  /* 0x70ff040004007f9d */ /* 0x0001e2000810a100 */
[----:B----4-:R-:W-:Y:S01]  /*0a50*/  VIMNMX R9, PT, PT, RZ, R9, !PT ;  /* 0x00000009ff097248 */ /* 0x010fe20007fe0100 */
[----:B------:R0:W-:Y:S01]  /*0a60*/  SUST.D.BA.2D.U8.STRONG.SM.TRAP [R22], R18, UR4 ;  /* 0x70ff041216007f9d */ /* 0x0001e2000810a100 */
[----:B------:R-:W-:Y:S02]  /*0a70*/  VIMNMX R7, PT, PT, R7, 0xff, PT ;  /* 0x000000ff07077848 */ /* 0x000fe40003fe0100 */
[----:B------:R-:W-:Y:S02]  /*0a80*/  VIMNMX R9, PT, PT, R9, 0xff, PT ;  /* 0x000000ff09097848 */ /* 0x000fe40003fe0100 */
[----:B-1----:R-:W-:Y:S02]  /*0a90*/  VIMNMX R26, PT, PT, RZ, R26, !PT ;  /* 0x0000001aff1a7248 */ /* 0x002fe40007fe0100 */
[----:B------:R0:W-:Y:S02]  /*0aa0*/  SUST.D.BA.2D.U8.STRONG.SM.TRAP [R2], R9, UR4 ;  /* 0x70ff040902007f9d */ /* 0x0001e4000810a100 */
[----:B------:R-:W-:-:S04]  /*0ab0*/  VIMNMX R26, PT, PT, R26, 0xff, PT ;  /* 0x000000ff1a1a7848 */ /* 0x000fc80003fe0100 */
[----:B------:R0:W-:Y:S01]  /*0ac0*/  SUST.D.BA.2D.U8.STRONG.SM.TRAP [R10], R26, UR4 ;  /* 0x70ff041a0a007f9d */ /* 0x0001e2000810a100 */
[----:B------:R0:W-:Y:S01]  /*0ad0*/  SUST.D.BA.2D.U8.STRONG.SM.TRAP [R12], R7, UR4 ;  /* 0x70ff04070c007f9d */ /* 0x0001e2000810a100 */
[----:B------:R0:W-:Y:S02]  /*0ae0*/  SUST.D.BA.2D.U8.STRONG.SM.TRAP [R24], R18, UR4 ;  /* 0x70ff041218007f9d */ /* 0x0001e4000810a100 */
[----:B0-----:R-:W-:Y:S05]  /*0af0*/  EXIT ;  /* 0x000000000000794d */ /* 0x001fea0003800000 */
.L_x_0:
[----:B------:R-:W-:-:S00]  /*0b00*/  BRA `(.L_x_0) ;  /* 0xfffffffc00fc7947 */ /* 0x000fc0000383ffff */
[----:B------:R-:W-:-:S00]  /*0b10*/  NOP ;  /* 0x0000000000007918 */ /* 0x000fc00000000000 */
        /* <DEDUP_REMOVED lines=14> */
.L_x_3:


//--------------------- .text.nv12_to_bgra8       --------------------------
	.section	.text.nv12_to_bgra8,"ax",@progbits
	.align	128
        .global         nv12_to_bgra8
        .type           nv12_to_bgra8,@function
        .size           nv12_to_bgra8,(.L_x_4 - nv12_to_bgra8)
        .other          nv12_to_bgra8,@"STO_CUDA_ENTRY STV_DEFAULT"
nv12_to_bgra8:
.text.nv12_to_bgra8:
        /* <DEDUP_REMOVED lines=8> */
[----:B0-----:R-:W-:-:S02]  /*0080*/  IMAD R0, R0, UR5, R5 ;  /* 0x0000000500007c24 */ /* 0x001fc4000f8e0205 */
[----:B-1----:R-:W-:Y:S02]  /*0090*/  IMAD R2, R2, UR4, R3 ;  /* 0x0000000402027c24 */ /* 0x002fe4000f8e0203 */
[----:B------:R-:W-:Y:S02]  /*00a0*/  IMAD.SHL.U32 R3, R0, 0x2, RZ ;  /* 0x0000000200037824 */ /* 0x000fe400078e00ff */
[----:B------:R-:W-:-:S03]  /*00b0*/  IMAD.SHL.U32 R4, R2, 0x2, RZ ;  /* 0x0000000202047824 */ /* 0x000fc600078e00ff */
[----:B--2---:R-:W-:-:S04]  /*00c0*/  ISETP.GE.U32.AND P0, PT, R3, UR7, PT ;  /* 0x0000000703007c0c */ /* 0x004fc8000bf06070 */
[----:B------:R-:W-:-:S13]  /*00d0*/  ISETP.GE.U32.OR P0, PT, R4, UR6, P0 ;  /* 0x0000000604007c0c */ /* 0x000fda0008706470 */
[----:B------:R-:W-:Y:S05]  /*00e0*/  @P0 EXIT ;  /* 0x000000000000094d */ /* 0x000fea0003800000 */
[----:B------:R-:W0:Y:S01]  /*00f0*/  LDCU UR6, c[0x0][0x398] ;  /* 0x00007300ff0677ac */ /* 0x000e220008000800 */
[----:B------:R-:W-:Y:S01]  /*0100*/  VIADD R5, R0, UR7 ;  /* 0x0000000700057c36 */ /* 0x000fe20008000000 */
[----:B------:R-:W1:Y:S01]  /*0110*/  LDCU.64 UR8, c[0x0][0x380] ;  /* 0x00007000ff0877ac */ /* 0x000e620008000a00 */
[----:B------:R-:W2:Y:S02]  /*0120*/  LDCU.64 UR4, c[0x0][0x358] ;  /* 0x00006b00ff0477ac */ /* 0x000ea40008000a00 */
[--C-:B0-----:R-:W-:Y:S02]  /*0130*/  IMAD R0, R5, UR6, R4.reuse ;  /* 0x0000000605007c24 */ /* 0x101fe4000f8e0204 */
[----:B------:R-:W-:Y:S02]  /*0140*/  IMAD R9, R3, UR6, R4 ;  /* 0x0000000603097c24 */ /* 0x000fe4000f8e0204 */
[C---:B------:R-:W-:Y:S01]  /*0150*/  VIADD R8, R0.reuse, 0x1 ;  /* 0x0000000100087836 */ /* 0x040fe20000000000 */
[----:B-1----:R-:W-:Y:S01]  /*0160*/  IADD3 R6, P0, PT, R0, UR8, RZ ;  /* 0x0000000800067c10 */ /* 0x002fe2000ff1e0ff */
[C---:B------:R-:W-:Y:S01]  /*0170*/  VIADD R14, R9.reuse, UR6 ;  /* 0x00000006090e7c36 */ /* 0x040fe20008000000 */
[----:B------:R-:W-:-:S03]  /*0180*/  IADD3 R4, P1, PT, R9, UR8, RZ ;  /* 0x0000000809047c10 */ /* 0x000fc6000ff3e0ff */
[----:B------:R-:W-:Y:S01]  /*0190*/  IMAD.X R7, RZ, RZ, UR9, P0 ;  /* 0x00000009ff077e24 */ /* 0x000fe200080e06ff */
[----:B------:R-:W-:Y:S01]  /*01a0*/  IADD3 R8, P0, PT, R8, UR8, RZ ;  /* 0x0000000808087c10 */ /* 0x000fe2000ff1e0ff */
[----:B------:R-:W-:Y:S01]  /*01b0*/  IMAD.X R5, RZ, RZ, UR9, P1 ;  /* 0x00000009ff057e24 */ /* 0x000fe200088e06ff */
[C---:B------:R-:W-:Y:S01]  /*01c0*/  IADD3 R10, P1, PT, R14.reuse, UR8, RZ ;  /* 0x000000080e0a7c10 */ /* 0x040fe2000ff3e0ff */
[----:B------:R-:W-:Y:S01]  /*01d0*/  VIADD R14, R14, 0x1 ;  /* 0x000000010e0e7836 */ /* 0x000fe20000000000 */
[----:B--2---:R0:W2:Y:S01]  /*01e0*/  LDG.E.U8 R0, desc[UR4][R6.64] ;  /* 0x0000000406007981 */ /* 0x0040a2000c1e1100 */
[----:B------:R-:W-:Y:S02]  /*01f0*/  IMAD.X R9, RZ, RZ, UR9, P0 ;  /* 0x00000009ff097e24 */ /* 0x000fe400080e06ff */
[----:B------:R-:W-:Y:S01]  /*0200*/  IMAD.X R11, RZ, RZ, UR9, P1 ;  /* 0x00000009ff0b7e24 */ /* 0x000fe200088e06ff */
[----:B------:R-:W3:Y:S04]  /*0210*/  LDG.E.U8 R12, desc[UR4][R4.64] ;  /* 0x00000004040c7981 */ /* 0x000ee8000c1e1100 */
[----:B------:R-:W4:Y:S01]  /*0220*/  LDG.E.U8 R8, desc[UR4][R8.64] ;  /* 0x0000000408087981 */ /* 0x000f22000c1e1100 */
[----:B0-----:R-:W-:-:S03]  /*0230*/  IADD3 R6, P0, PT, R14, UR8, RZ ;  /* 0x000000080e067c10 */ /* 0x001fc6000ff1e0ff */
[----:B------:R-:W5:Y:S02]  /*0240*/  LDG.E.U8 R13, desc[UR4][R4.64+0x1] ;  /* 0x00000104040d7981 */ /* 0x000f64000c1e1100 */
[----:B------:R-:W-:Y:S02]  /*0250*/  IMAD.X R7, RZ, RZ, UR9, P0 ;  /* 0x00000009ff077e24 */ /* 0x000fe400080e06ff */
[----:B------:R-:W5:Y:S04]  /*0260*/  LDG.E.U8 R10, desc[UR4][R10.64] ;  /* 0x000000040a0a7981 */ /* 0x000f68000c1e1100 */
[----:B------:R0:W5:Y:S01]  /*0270*/  LDG.E.U8 R6, desc[UR4][R6.64] ;  /* 0x0000000406067981 */ /* 0x000162000c1e1100 */
[----:B------:R-:W1:Y:S01]  /*0280*/  LDCU UR4, c[0x0][0x388] ;  /* 0x00007100ff0477ac */ /* 0x000e620008000800 */
[----:B------:R-:W-:-:S02]  /*0290*/  IMAD.SHL.U32 R2, R2, 0x8, RZ ;  /* 0x0000000802027824 */ /* 0x000fc400078e00ff */
[----:B--2---:R-:W-:Y:S02]  /*02a0*/  VIADD R0, R0, 0xffffff80 ;  /* 0xffffff8000007836 */ /* 0x004fe40000000000 */
[----:B----4-:R-:W-:Y:S01]  /*02b0*/  VIADD R8, R8, 0xffffff80 ;  /* 0xffffff8008087836 */ /* 0x010fe20000000000 */
[----:B---3--:R-:W-:-:S04]  /*02c0*/  I2FP.F32.U32 R14, R12 ;  /* 0x0000000c000e7245 */ /* 0x008fc80000201000 */
[----:B0-----:R-:W-:Y:S02]  /*02d0*/  I2FP.F32.S32 R7, R8 ;  /* 0x0000000800077245 */ /* 0x001fe40000201400 */
[----:B------:R-:W-:Y:S02]  /*02e0*/  I2FP.F32.S32 R15, R0 ;  /* 0x00000000000f7245 */ /* 0x000fe40000201400 */
[----:B-----5:R-:W-:Y:S02]  /*02f0*/  I2FP.F32.U32 R18, R13 ;  /* 0x0000000d00127245 */ /* 0x020fe40000201000 */
[----:B------:R-:W-:Y:S02]  /*0300*/  I2FP.F32.U32 R10, R10 ;  /* 0x0000000a000a7245 */ /* 0x000fe40000201000 */
[----:B------:R-:W-:Y:S01]  /*0310*/  I2FP.F32.U32 R8, R6 ;  /* 0x0000000600087245 */ /* 0x000fe20000201000 */
[----:B------:R-:W-:Y:S01]  /*0320*/  FMUL R6, R7, -0.69800102710723876953 ;  /* 0xbf32b03207067820 */ /* 0x000fe20000400000 */
[C---:B------:R-:W-:Y:S01]  /*0330*/  FFMA R12, R15.reuse, 1.7324459552764892578, R14 ;  /* 0x3fddc0ca0f0c7823 */ /* 0x040fe2000000000e */
[C---:B------:R-:W-:Y:S01]  /*0340*/  FFMA R0, R15.reuse, 1.7324459552764892578, R18 ;  /* 0x3fddc0ca0f007823 */ /* 0x040fe20000000012 */
[C---:B------:R-:W-:Y:S01]  /*0350*/  FFMA R5, R15.reuse, 1.7324459552764892578, R10 ;  /* 0x3fddc0ca0f057823 */ /* 0x040fe2000000000a */
[C---:B------:R-:W-:Y:S01]  /*0360*/  FFMA R17, R15.reuse, 1.7324459552764892578, R8 ;  /* 0x3fddc0ca0f117823 */ /* 0x040fe20000000008 */
[----:B------:R-:W-:-:S04]  /*0370*/  FFMA R15, R15, -0.33763301372528076172, R6 ;  /* 0xbeacde3c0f0f7823 */ /* 0x000fc80000000006 */
[--C-:B------:R-:W-:Y:S01]  /*0380*/  FADD R16, R15, R14.reuse ;  /* 0x0000000e0f107221 */ /* 0x100fe20000000000 */
[----:B------:R-:W0:Y:S08]  /*0390*/  F2I.TRUNC.NTZ R12, R12 ;  /* 0x0000000c000c7305 */ /* 0x000e30000020f100 */
[----:B------:R-:W2:Y:S01]  /*03a0*/  F2I.TRUNC.NTZ R16, R16 ;  /* 0x0000001000107305 */ /* 0x000ea2000020f100 */
[C---:B------:R-:W-:Y:S01]  /*03b0*/  FFMA R13, R7.reuse, 1.3707050085067749023, R14 ;  /* 0x3faf7343070d7823 */ /* 0x040fe2000000000e */
[--C-:B------:R-:W-:Y:S01]  /*03c0*/  FFMA R4, R7, 1.3707050085067749023, R18.reuse ;  /* 0x3faf734307047823 */ /* 0x100fe20000000012 */
[C---:B------:R-:W-:Y:S01]  /*03d0*/  FADD R11, R15.reuse, R18 ;  /* 0x000000120f0b7221 */ /* 0x040fe20000000000 */
[C---:B------:R-:W-:Y:S01]  /*03e0*/  FADD R9, R15.reuse, R10 ;  /* 0x0000000a0f097221 */ /* 0x040fe20000000000 */
[----:B------:R-:W-:Y:S01]  /*03f0*/  FADD R18, R15, R8 ;  /* 0x000000080f127221 */ /* 0x000fe20000000000 */
[----:B0-----:R-:W-:-:S02]  /*0400*/  VIMNMX R14, PT, PT, RZ, R12, !PT ;  /* 0x0000000cff0e7248 */ /* 0x001fc40007fe0100 */
[----:B------:R-:W0:Y:S02]  /*0410*/  F2I.TRUNC.NTZ R13, R13 ;  /* 0x0000000d000d7305 */ /* 0x000e24000020f100 */
[----:B------:R-:W-:Y:S02]  /*0420*/  VIMNMX R14, PT, PT, R14, 0xff, PT ;  /* 0x000000ff0e0e7848 */ /* 0x000fe40003fe0100 */
[----:B--2---:R-:W-:-:S04]  /*0430*/  VIMNMX R15, PT, PT, RZ, R16, !PT ;  /* 0x00000010ff0f7248 */ /* 0x004fc80007fe0100 */
[----:B------:R-:W-:Y:S01]  /*0440*/  VIMNMX R15, PT, PT, R15, 0xff, PT ;  /* 0x000000ff0f0f7848 */ /* 0x000fe20003fe0100 */
[----:B------:R-:W2:Y:S01]  /*0450*/  F2I.TRUNC.NTZ R0, R0 ;  /* 0x0000000000007305 */ /* 0x000ea2000020f100 */
[----:B------:R-:W-:Y:S02]  /*0460*/  FFMA R10, R7, 1.3707050085067749023, R10 ;  /* 0x3faf7343070a7823 */ /* 0x000fe4000000000a */
[----:B------:R-:W-:Y:S01]  /*0470*/  PRMT R16, R15, 0x7604, R14 ;  /* 0x000076040f107816 */ /* 0x000fe2000000000e */
[----:B------:R-:W-:-:S04]  /*0480*/  FFMA R14, R7, 1.3707050085067749023, R8 ;  /* 0x3faf7343070e7823 */ /* 0x000fc80000000008 */
[----:B------:R-:W3:Y:S01]  /*0490*/  F2I.TRUNC.NTZ R11, R11 ;  /* 0x0000000b000b7305 */ /* 0x000ee2000020f100 */
[----:B0-----:R-:W-:-:S07]  /*04a0*/  VIMNMX R13, PT, PT, RZ, R13, !PT ;  /* 0x0000000dff0d7248 */ /* 0x001fce0007fe0100 */
[----:B------:R-:W0:Y:S08]  /*04b0*/  F2I.TRUNC.NTZ R5, R5 ;  /* 0x0000000500057305 */ /* 0x000e30000020f100 */
[----:B------:R-:W4:Y:S08]  /*04c0*/  F2I.TRUNC.NTZ R9, R9 ;  /* 0x0000000900097305 */ /* 0x000f30000020f100 */
[----:B------:R-:W5:Y:S08]  /*04d0*/  F2I.TRUNC.NTZ R6, R17 ;  /* 0x0000001100067305 */ /* 0x000f70000020f100 */
[----:B------:R-:W1:Y:S08]  /*04e0*/  F2I.TRUNC.NTZ R12, R18 ;  /* 0x00000012000c7305 */ /* 0x000e70000020f100 */
[----:B------:R-:W1:Y:S01]  /*04f0*/  F2I.TRUNC.NTZ R4, R4 ;  /* 0x0000000400047305 */ /* 0x000e62000020f100 */
[----:B------:R-:W-:-:S07]  /*0500*/  VIMNMX R13, PT, PT, R13, 0xff, PT ;  /* 0x000000ff0d0d7848 */ /* 0x000fce0003fe0100 */
[----:B------:R-:W1:Y:S08]  /*0510*/  F2I.TRUNC.NTZ R10, R10 ;  /* 0x0000000a000a7305 */ /* 0x000e70000020f100 */
[----:B------:R-:W1:Y:S01]  /*0520*/  F2I.TRUNC.NTZ R14, R14 ;  /* 0x0000000e000e7305 */ /* 0x000e62000020f100 */
[----:B--2---:R-:W-:Y:S02]  /*0530*/  VIMNMX R7, PT, PT, RZ, R0, !PT ;  /* 0x00000000ff077248 */ /* 0x004fe40007fe0100 */
[----:B---3--:R-:W-:-:S02]  /*0540*/  VIMNMX R11, PT, PT, RZ, R11, !PT ;  /* 0x0000000bff0b7248 */ /* 0x008fc40007fe0100 */
[----:B0-----:R-:W-:Y:S02]  /*0550*/  VIMNMX R5, PT, PT, RZ, R5, !PT ;  /* 0x00000005ff057248 */ /* 0x001fe40007fe0100 */
[----:B------:R-:W-:Y:S02]  /*0560*/  PRMT R0, R13, 0x7054, R16 ;  /* 0x000070540d007816 */ /* 0x000fe40000000010 */
[----:B----4-:R-:W-:Y:S02]  /*0570*/  VIMNMX R9, PT, PT, RZ, R9, !PT ;  /* 0x00000009ff097248 */ /* 0x010fe40007fe0100 */
[----:B-----5:R-:W-:Y:S02]  /*0580*/  VIMNMX R13, PT, PT, RZ, R6, !PT ;  /* 0x00000006ff0d7248 */ /* 0x020fe40007fe0100 */
[----:B-1----:R-:W-:Y:S02]  /*0590*/  VIMNMX R12, PT, PT, RZ, R12, !PT ;  /* 0x0000000cff0c7248 */ /* 0x002fe40007fe0100 */
[----:B------:R-:W-:-:S02]  /*05a0*/  VIMNMX R7, PT, PT, R7, 0xff, PT ;  /* 0x000000ff07077848 */ /* 0x000fc40003fe0100 */
[----:B------:R-:W-:Y:S02]  /*05b0*/  VIMNMX R6, PT, PT, R11, 0xff, PT ;  /* 0x000000ff0b067848 */ /* 0x000fe40003fe0100 */
[----:B------:R-:W-:Y:S02]  /*05c0*/  VIMNMX R4, PT, PT, RZ, R4, !PT ;  /* 0x00000004ff047248 */ /* 0x000fe40007fe0100 */
[----:B------:R-:W-:Y:S02]  /*05d0*/  VIMNMX R5, PT, PT, R5, 0xff, PT ;  /* 0x000000ff05057848 */ /* 0x000fe40003fe0100 */
[----:B------:R-:W-:Y:S02]  /*05e0*/  VIMNMX R8, PT, PT, R9, 0xff, PT ;  /* 0x000000ff09087848 */ /* 0x000fe40003fe0100 */
[----:B------:R-:W-:Y:S02]  /*05f0*/  VIMNMX R10, PT, PT, RZ, R10, !PT ;  /* 0x0000000aff0a7248 */ /* 0x000fe40007fe0100 */
[----:B------:R-:W-:-:S02]  /*0600*/  VIMNMX R13, PT, PT, R13, 0xff, PT ;  /* 0x000000ff0d0d7848 */ /* 0x000fc40003fe0100 */
[----:B------:R-:W-:Y:S02]  /*0610*/  VIMNMX R12, PT, PT, R12, 0xff, PT ;  /* 0x000000ff0c0c7848 */ /* 0x000fe40003fe0100 */
[----:B------:R-:W-:Y:S02]  /*0620*/  VIMNMX R14, PT, PT, RZ, R14, !PT ;  /* 0x0000000eff0e7248 */ /* 0x000fe40007fe0100 */
[----:B------:R-:W-:Y:S02]  /*0630*/  PRMT R7, R6, 0x7604, R7 ;  /* 0x0000760406077816 */ /* 0x000fe40000000007 */
[----:B------:R-:W-:Y:S02]  /*0640*/  VIMNMX R4, PT, PT, R4, 0xff, PT ;  /* 0x000000ff04047848 */ /* 0x000fe40003fe0100 */
[----:B------:R-:W-:Y:S01]  /*0650*/  PRMT R5, R8, 0x7604, R5 ;  /* 0x0000760408057816 */ /* 0x000fe20000000005 */
[----:B------:R-:W-:Y:S01]  /*0660*/  IMAD.MOV.U32 R8, RZ, RZ, 0xff ;  /* 0x000000ffff087424 */ /* 0x000fe200078e00ff */
[----:B------:R-:W-:-:S02]  /*0670*/  VIMNMX R10, PT, PT, R10, 0xff, PT ;  /* 0x000000ff0a0a7848 */ /* 0x000fc40003fe0100 */
[----:B------:R-:W-:Y:S02]  /*0680*/  PRMT R13, R12, 0x7604, R13 ;  /* 0x000076040c0d7816 */ /* 0x000fe4000000000d */
[----:B------:R-:W-:Y:S02]  /*0690*/  VIMNMX R14, PT, PT, R14, 0xff, PT ;  /* 0x000000ff0e0e7848 */ /* 0x000fe40003fe0100 */
[----:B------:R-:W-:Y:S02]  /*06a0*/  PRMT R4, R4, 0x7054, R7 ;  /* 0x0000705404047816 */ /* 0x000fe40000000007 */
[----:B------:R-:W-:Y:S02]  /*06b0*/  PRMT R5, R10, 0x7054, R5 ;  /* 0x000070540a057816 */ /* 0x000fe40000000005 */
[----:B------:R-:W-:Y:S01]  /*06c0*/  PRMT R13, R14, 0x7054, R13 ;  /* 0x000070540e0d7816 */ /* 0x000fe2000000000d */
[----:B------:R-:W-:Y:S01]  /*06d0*/  VIADD R9, R3, 0x1 ;  /* 0x0000000103097836 */ /* 0x000fe20000000000 */
[----:B------:R-:W-:Y:S01]  /*06e0*/  PRMT R6, R8, 0x654, R4 ;  /* 0x0000065408067816 */ /* 0x000fe20000000004 */
[----:B------:R-:W-:Y:S01]  /*06f0*/  VIADD R4, R2, 0x4 ;  /* 0x0000000402047836 */ /* 0x000fe20000000000 */
[----:B------:R-:W-:-:S02]  /*0700*/  PRMT R0, R8, 0x654, R0 ;  /* 0x0000065408007816 */ /* 0x000fc40000000000 */
[C---:B------:R-:W-:Y:S01]  /*0710*/  PRMT R7, R8.reuse, 0x654, R5 ;  /* 0x0000065408077816 */ /* 0x040fe20000000005 */
[----:B------:R-:W-:Y:S01]  /*0720*/  IMAD.MOV.U32 R5, RZ, RZ, R3 ;  /* 0x000000ffff057224 */ /* 0x000fe200078e0003 */
[----:B------:R-:W-:Y:S01]  /*0730*/  PRMT R13, R8, 0x654, R13 ;  /* 0x00000654080d7816 */ /* 0x000fe2000000000d */
[----:B------:R-:W-:Y:S01]  /*0740*/  IMAD.MOV.U32 R8, RZ, RZ, R2 ;  /* 0x000000ffff087224 */ /* 0x000fe200078e0002 */
[----:B------:R0:W-:Y:S01]  /*0750*/  SUST.D.BA.2D.STRONG.SM.TRAP [R2], R0, UR4 ;  /* 0x70ff040002007f9d */ /* 0x0001e2000810a900 */
[----:B------:R-:W-:Y:S02]  /*0760*/  IMAD.MOV.U32 R11, RZ, RZ, R9 ;  /* 0x000000ffff0b7224 */ /* 0x000fe400078e0009 */
[----:B------:R-:W-:Y:S01]  /*0770*/  IMAD.MOV.U32 R10, RZ, RZ, R4 ;  /* 0x000000ffff0a7224 */ /* 0x000fe200078e0004 */
[----:B------:R0:W-:Y:S01]  /*0780*/  SUST.D.BA.2D.STRONG.SM.TRAP [R4], R6, UR4 ;  /* 0x70ff040604007f9d */ /* 0x0001e2000810a900 */
[----:B------:R0:W-:Y:S02]  /*0790*/  SUST.D.BA.2D.STRONG.SM.TRAP [R8], R7, UR4 ;  /* 0x70ff040708007f9d */ /* 0x0001e4000810a900 */
[----:B------:R0:W-:Y:S02]  /*07a0*/  SUST.D.BA.2D.STRONG.SM.TRAP [R10], R13, UR4 ;  /* 0x70ff040d0a007f9d */ /* 0x0001e4000810a900 */
[----:B0-----:R-:W-:Y:S05]  /*07b0*/  EXIT ;  /* 0x000000000000794d */ /* 0x001fea0003800000 */
.L_x_1:
        /* <DEDUP_REMOVED lines=12> */
.L_x_4:


//--------------------- .text.nv12_to_bgra8_device --------------------------
	.section	.text.nv12_to_bgra8_device,"ax",@progbits
	.align	128
        .global         nv12_to_bgra8_device
        .type           nv12_to_bgra8_device,@function
        .size           nv12_to_bgra8_device,(.L_x_5 - nv12_to_bgra8_device)
        .other          nv12_to_bgra8_device,@"STO_CUDA_ENTRY STV_DEFAULT"
nv12_to_bgra8_device:
.text.nv12_to_bgra8_device:
        /* <DEDUP_REMOVED lines=22> */
[----:B-1----:R-:W-:-:S02]  /*0160*/  IADD3 R2, P0, PT, R2, UR10, RZ ;  /* 0x0000000a02027c10 */ /* 0x002fc4000ff1e0ff */
[----:B------:R-:W-:Y:S02]  /*0170*/  IADD3 R4, P2, PT, R0, UR10, RZ ;  /* 0x0000000a00047c10 */ /* 0x000fe4000ff5e0ff */
[----:B------:R-:W-:Y:S01]  /*0180*/  IADD3 R12, P1, PT, R12, UR10, RZ ;  /* 0x0000000a0c0c7c10 */ /* 0x000fe2000ff3e0ff */
[----:B------:R-:W-:Y:S02]  /*0190*/  IMAD.X R3, RZ, RZ, UR11, P0 ;  /* 0x0000000bff037e24 */ /* 0x000fe400080e06ff */
[----:B------:R-:W-:Y:S02]  /*01a0*/  IMAD.X R5, RZ, RZ, UR11, P2 ;  /* 0x0000000bff057e24 */ /* 0x000fe400090e06ff */
[----:B------:R-:W-:Y:S01]  /*01b0*/  IMAD.X R13, RZ, RZ, UR11, P1 ;  /* 0x0000000bff0d7e24 */ /* 0x000fe200088e06ff */
[----:B--2---:R-:W2:Y:S04]  /*01c0*/  LDG.E.U8 R2, desc[UR4][R2.64] ;  /* 0x0000000402027981 */ /* 0x004ea8000c1e1100 */
[----:B------:R-:W3:Y:S04]  /*01d0*/  LDG.E.U8 R12, desc[UR4][R12.64] ;  /* 0x000000040c0c7981 */ /* 0x000ee8000c1e1100 */
[----:B------:R-:W4:Y:S01]  /*01e0*/  LDG.E.U8 R10, desc[UR4][R4.64] ;  /* 0x00000004040a7981 */ /* 0x000f22000c1e1100 */
[----:B--2---:R-:W-:-:S02]  /*01f0*/  VIADD R8, R2, 0xffffff80 ;  /* 0xffffff8002087836 */ /* 0x004fc40000000000 */
[----:B------:R-:W0:Y:S01]  /*0200*/  LDC.64 R2, c[0x0][0x388] ;  /* 0x0000e200ff027b82 */ /* 0x000e220000000a00 */
[----:B---3--:R-:W-:Y:S02]  /*0210*/  VIADD R9, R12, 0xffffff80 ;  /* 0xffffff800c097836 */ /* 0x008fe40000000000 */
[----:B------:R-:W-:Y:S02]  /*0220*/  I2FP.F32.S32 R8, R8 ;  /* 0x0000000800087245 */ /* 0x000fe40000201400 */
[----:B----4-:R-:W-:Y:S02]  /*0230*/  I2FP.F32.U32 R15, R10 ;  /* 0x0000000a000f7245 */ /* 0x010fe40000201000 */
[----:B------:R-:W-:-:S03]  /*0240*/  I2FP.F32.S32 R9, R9 ;  /* 0x0000000900097245 */ /* 0x000fc60000201400 */
[--C-:B------:R-:W-:Y:S02]  /*0250*/  FFMA R14, R8, 1.7324459552764892578, R15.reuse ;  /* 0x3fddc0ca080e7823 */ /* 0x100fe4000000000f */
[C---:B------:R-:W-:Y:S01]  /*0260*/  FMUL R11, R9.reuse, -0.69800102710723876953 ;  /* 0xbf32b032090b7820 */ /* 0x040fe20000400000 */
[----:B------:R-:W-:-:S03]  /*0270*/  FFMA R16, R9, 1.3707050085067749023, R15 ;  /* 0x3faf734309107823 */ /* 0x000fc6000000000f */
[----:B------:R-:W-:Y:S01]  /*0280*/  FFMA R10, R8, -0.33763301372528076172, R11 ;  /* 0xbeacde3c080a7823 */ /* 0x000fe2000000000b */
[----:B------:R-:W1:Y:S01]  /*0290*/  F2I.TRUNC.NTZ R14, R14 ;  /* 0x0000000e000e7305 */ /* 0x000e62000020f100 */
[----:B------:R-:W-:Y:S02]  /*02a0*/  IMAD.MOV.U32 R11, RZ, RZ, -0x1000000 ;  /* 0xff000000ff0b7424 */ /* 0x000fe400078e00ff */
[----:B------:R-:W-:-:S05]  /*02b0*/  FADD R13, R10, R15 ;  /* 0x0000000f0a0d7221 */ /* 0x000fca0000000000 */
[----:B------:R-:W2:Y:S01]  /*02c0*/  F2I.TRUNC.NTZ R16, R16 ;  /* 0x0000001000107305 */ /* 0x000ea2000020f100 */
[----:B-1----:R-:W-:-:S07]  /*02d0*/  VIMNMX R12, PT, PT, RZ, R14, !PT ;  /* 0x0000000eff0c7248 */ /* 0x002fce0007fe0100 */
[----:B------:R-:W1:Y:S01]  /*02e0*/  F2I.TRUNC.NTZ R13, R13 ;  /* 0x0000000d000d7305 */ /* 0x000e62000020f100 */
[----:B------:R-:W-:-:S04]  /*02f0*/  VIMNMX R12, PT, PT, R12, 0xff, PT ;  /* 0x000000ff0c0c7848 */ /* 0x000fc80003fe0100 */
[----:B------:R-:W-:Y:S02]  /*0300*/  PRMT R14, R12, 0x7650, R11 ;  /* 0x000076500c0e7816 */ /* 0x000fe4000000000b */
[----:B--2---:R-:W-:-:S04]  /*0310*/  VIMNMX R12, PT, PT, RZ, R16, !PT ;  /* 0x00000010ff0c7248 */ /* 0x004fc80007fe0100 */
[----:B------:R-:W-:Y:S02]  /*0320*/  VIMNMX R12, PT, PT, R12, 0xff, PT ;  /* 0x000000ff0c0c7848 */ /* 0x000fe40003fe0100 */
[----:B-1----:R-:W-:Y:S01]  /*0330*/  VIMNMX R15, PT, PT, RZ, R13, !PT ;  /* 0x0000000dff0f7248 */ /* 0x002fe20007fe0100 */
[----:B------:R-:W-:-:S03]  /*0340*/  IMAD R13, R6, UR6, R7 ;  /* 0x00000006060d7c24 */ /* 0x000fc6000f8e0207 */
[----:B------:R-:W-:Y:S01]  /*0350*/  VIMNMX R15, PT, PT, R15, 0xff, PT ;  /* 0x000000ff0f0f7848 */ /* 0x000fe20003fe0100 */
[----:B0-----:R-:W-:-:S03]  /*0360*/  IMAD.WIDE.U32 R6, R13, 0x4, R2 ;  /* 0x000000040d067825 */ /* 0x001fc600078e0002 */
[----:B------:R-:W-:-:S04]  /*0370*/  PRMT R15, R15, 0x7604, R14 ;  /* 0x000076040f0f7816 */ /* 0x000fc8000000000e */
[----:B------:R-:W-:-:S05]  /*0380*/  PRMT R15, R12, 0x7054, R15 ;  /* 0x000070540c0f7816 */ /* 0x000fca000000000f */
[----:B------:R-:W-:Y:S04]  /*0390*/  STG.E desc[UR4][R6.64], R15 ;  /* 0x0000000f06007986 */ /* 0x000fe8000c101904 */
[----:B------:R-:W2:Y:S01]  /*03a0*/  LDG.E.U8 R4, desc[UR4][R4.64+0x1] ;  /* 0x0000010404047981 */ /* 0x000ea2000c1e1100 */
[----:B------:R-:W-:Y:S01]  /*03b0*/  VIADD R0, R0, UR8 ;  /* 0x0000000800007c36 */ /* 0x000fe20008000000 */
[----:B--2---:R-:W-:-:S04]  /*03c0*/  I2FP.F32.U32 R17, R4 ;  /* 0x0000000400117245 */ /* 0x004fc80000201000 */
[----:B------:R-:W-:Y:S01]  /*03d0*/  IADD3 R4, P0, PT, R0, UR10, RZ ;  /* 0x0000000a00047c10 */ /* 0x000fe2000ff1e0ff */
[--C-:B------:R-:W-:Y:S01]  /*03e0*/  FFMA R12, R8, 1.7324459552764892578, R17.reuse ;  /* 0x3fddc0ca080c7823 */ /* 0x100fe20000000011 */
[--C-:B------:R-:W-:Y:S01]  /*03f0*/  FADD R16, R10, R17.reuse ;  /* 0x000000110a107221 */ /* 0x100fe20000000000 */
[----:B------:R-:W-:-:S04]  /*0400*/  FFMA R18, R9, 1.3707050085067749023, R17 ;  /* 0x3faf734309127823 */ /* 0x000fc80000000011 */
[----:B------:R-:W0:Y:S08]  /*0410*/  F2I.TRUNC.NTZ R12, R12 ;  /* 0x0000000c000c7305 */ /* 0x000e30000020f100 */
[----:B------:R-:W1:Y:S01]  /*0420*/  F2I.TRUNC.NTZ R16, R16 ;  /* 0x0000001000107305 */ /* 0x000e62000020f100 */
[----:B0-----:R-:W-:-:S07]  /*0430*/  VIMNMX R14, PT, PT, RZ, R12, !PT ;  /* 0x0000000cff0e7248 */ /* 0x001fce0007fe0100 */
[----:B------:R-:W0:Y:S01]  /*0440*/  F2I.TRUNC.NTZ R18, R18 ;  /* 0x0000001200127305 */ /* 0x000e22000020f100 */
[----:B------:R-:W-:Y:S02]  /*0450*/  VIMNMX R14, PT, PT, R14, 0xff, PT ;  /* 0x000000ff0e0e7848 */ /* 0x000fe40003fe0100 */
[----:B-1----:R-:W-:Y:S02]  /*0460*/  VIMNMX R17, PT, PT, RZ, R16, !PT ;  /* 0x00000010ff117248 */ /* 0x002fe40007fe0100 */
[----:B------:R-:W-:Y:S02]  /*0470*/  PRMT R14, R14, 0x7650, R11 ;  /* 0x000076500e0e7816 */ /* 0x000fe4000000000b */
[----:B------:R-:W-:Y:S02]  /*0480*/  VIMNMX R17, PT, PT, R17, 0xff, PT ;  /* 0x000000ff11117848 */ /* 0x000fe40003fe0100 */
[----:B0-----:R-:W-:Y:S02]  /*0490*/  VIMNMX R5, PT, PT, RZ, R18, !PT ;  /* 0x00000012ff057248 */ /* 0x001fe40007fe0100 */
[----:B------:R-:W-:-:S02]  /*04a0*/  PRMT R17, R17, 0x7604, R14 ;  /* 0x0000760411117816 */ /* 0x000fc4000000000e */
[----:B------:R-:W-:Y:S01]  /*04b0*/  VIMNMX R12, PT, PT, R5, 0xff, PT ;  /* 0x000000ff050c7848 */ /* 0x000fe20003fe0100 */
[----:B------:R-:W-:-:S03]  /*04c0*/  IMAD.X R5, RZ, RZ, UR11, P0 ;  /* 0x0000000bff057e24 */ /* 0x000fc600080e06ff */
[----:B------:R-:W-:-:S05]  /*04d0*/  PRMT R17, R12, 0x7054, R17 ;  /* 0x000070540c117816 */ /* 0x000fca0000000011 */
[----:B------:R0:W-:Y:S04]  /*04e0*/  STG.E desc[UR4][R6.64+0x4], R17 ;  /* 0x0000041106007986 */ /* 0x0001e8000c101904 */
[----:B------:R-:W2:Y:S01]  /*04f0*/  LDG.E.U8 R4, desc[UR4][R4.64] ;  /* 0x0000000404047981 */ /* 0x000ea2000c1e1100 */
[----:B------:R-:W-:Y:S02]  /*0500*/  VIADD R13, R13, UR6 ;  /* 0x000000060d0d7c36 */ /* 0x000fe40008000000 */
[----:B0-----:R-:W-:-:S05]  /*0510*/  VIADD R6, R0, 0x1 ;  /* 0x0000000100067836 */ /* 0x001fca0000000000 */
[----:B------:R-:W-:-:S05]  /*0520*/  IADD3 R6, P0, PT, R6, UR10, RZ ;  /* 0x0000000a06067c10 */ /* 0x000fca000ff1e0ff */
[----:B------:R-:W-:Y:S01]  /*0530*/  IMAD.X R7, RZ, RZ, UR11, P0 ;  /* 0x0000000bff077e24 */ /* 0x000fe200080e06ff */
[----:B--2---:R-:W-:Y:S01]  /*0540*/  I2FP.F32.U32 R15, R4 ;  /* 0x00000004000f7245 */ /* 0x004fe20000201000 */
[----:B------:R-:W-:-:S04]  /*0550*/  IMAD.WIDE.U32 R4, R13, 0x4, R2 ;  /* 0x000000040d047825 */ /* 0x000fc800078e0002 */
        /* <DEDUP_REMOVED lines=13> */
[----:B------:R-:W-:-:S04]  /*0630*/  VIMNMX R0, PT, PT, R0, 0xff, PT ;  /* 0x000000ff00007848 */ /* 0x000fc80003fe0100 */
[----:B------:R-:W-:-:S05]  /*0640*/  PRMT R15, R0, 0x7054, R15 ;  /* 0x00007054000f7816 */ /* 0x000fca000000000f */
[----:B------:R0:W-:Y:S04]  /*0650*/  STG.E desc[UR4][R4.64], R15 ;  /* 0x0000000f04007986 */ /* 0x0001e8000c101904 */
[----:B------:R-:W2:Y:S01]  /*0660*/  LDG.E.U8 R6, desc[UR4][R6.64] ;  /* 0x0000000406067981 */ /* 0x000ea2000c1e1100 */
[----:B------:R-:W-:-:S04]  /*0670*/  VIADD R13, R13, 0x1 ;  /* 0x000000010d0d7836 */ /* 0x000fc80000000000 */
[----:B------:R-:W-:Y:S01]  /*0680*/  IMAD.WIDE.U32 R2, R13, 0x4, R2 ;  /* 0x000000040d027825 */ /* 0x000fe200078e0002 */
[----:B--2---:R-:W-:-:S05]  /*0690*/  I2FP.F32.U32 R17, R6 ;  /* 0x0000000600117245 */ /* 0x004fca0000201000 */
[--C-:B------:R-:W-:Y:S01]  /*06a0*/  FFMA R8, R8, 1.7324459552764892578, R17.reuse ;  /* 0x3fddc0ca08087823 */ /* 0x100fe20000000011 */
[--C-:B------:R-:W-:Y:S01]  /*06b0*/  FADD R10, R10, R17.reuse ;  /* 0x000000110a0a7221 */ /* 0x100fe20000000000 */
[----:B------:R-:W-:-:S04]  /*06c0*/  FFMA R17, R9, 1.3707050085067749023, R17 ;  /* 0x3faf734309117823 */ /* 0x000fc80000000011 */
[----:B------:R-:W1:Y:S08]  /*06d0*/  F2I.TRUNC.NTZ R8, R8 ;  /* 0x0000000800087305 */ /* 0x000e70000020f100 */
[----:B------:R-:W2:Y:S01]  /*06e0*/  F2I.TRUNC.NTZ R10, R10 ;  /* 0x0000000a000a7305 */ /* 0x000ea2000020f100 */
[----:B-1----:R-:W-:-:S07]  /*06f0*/  VIMNMX R0, PT, PT, RZ, R8, !PT ;  /* 0x00000008ff007248 */ /* 0x002fce0007fe0100 */
[----:B------:R-:W0:Y:S01]  /*0700*/  F2I.TRUNC.NTZ R17, R17 ;  /* 0x0000001100117305 */ /* 0x000e22000020f100 */
[----:B------:R-:W-:Y:S02]  /*0710*/  VIMNMX R0, PT, PT, R0, 0xff, PT ;  /* 0x000000ff00007848 */ /* 0x000fe40003fe0100 */
[----:B--2---:R-:W-:Y:S02]  /*0720*/  VIMNMX R9, PT, PT, RZ, R10, !PT ;  /* 0x0000000aff097248 */ /* 0x004fe40007fe0100 */
[----:B------:R-:W-:Y:S02]  /*0730*/  PRMT R0, R0, 0x7650, R11 ;  /* 0x0000765000007816 */ /* 0x000fe4000000000b */
[----:B------:R-:W-:Y:S02]  /*0740*/  VIMNMX R9, PT, PT, R9, 0xff, PT ;  /* 0x000000ff09097848 */ /* 0x000fe40003fe0100 */
[----:B0-----:R-:W-:Y:S02]  /*0750*/  VIMNMX R4, PT, PT, RZ, R17, !PT ;  /* 0x00000011ff047248 */ /* 0x001fe40007fe0100 */
[----:B------:R-:W-:-:S02]  /*0760*/  PRMT R9, R9, 0x7604, R0 ;  /* 0x0000760409097816 */ /* 0x000fc40000000000 */
[----:B------:R-:W-:-:S04]  /*0770*/  VIMNMX R4, PT, PT, R4, 0xff, PT ;  /* 0x000000ff04047848 */ /* 0x000fc80003fe0100 */
[----:B------:R-:W-:-:S05]  /*0780*/  PRMT R9, R4, 0x7054, R9 ;  /* 0x0000705404097816 */ /* 0x000fca0000000009 */
[----:B------:R-:W-:Y:S01]  /*0790*/  STG.E desc[UR4][R2.64], R9 ;  /* 0x0000000902007986 */ /* 0x000fe2000c101904 */
[----:B------:R-:W-:Y:S05]  /*07a0*/  EXIT ;  /* 0x000000000000794d */ /* 0x000fea0003800000 */
.L_x_2:
        /* <DEDUP_REMOVED lines=13> */
.L_x_5:


//--------------------- .nv.shared.reserved.0     --------------------------
	.section	.nv.shared.reserved.0,"aw",@nobits
	.weak		__nv_reservedSMEM_offset_0_alias
	.size		__nv_reservedSMEM_offset_0_alias, 0, 64
	.other		__nv_reservedSMEM_offset_0_alias,@"STO_CUDA_RESERVED_SHARED STV_DEFAULT"
__nv_reservedSMEM_offset_0_alias:
	.zero		0
	.zero		64


//--------------------- .nv.constant0.nv12_to_r8  --------------------------
	.section	.nv.constant0.nv12_to_r8,"a",@progbits
	.sectionflags	@""
	.align	4
.nv.constant0.nv12_to_r8:
	.zero		924


//--------------------- .nv.constant0.nv12_to_bgra8 --------------------------
	.section	.nv.constant0.nv12_to_bgra8,"a",@progbits
	.sectionflags	@""
	.align	4
.nv.constant0.nv12_to_bgra8:
	.zero		924


//--------------------- .nv.constant0.nv12_to_bgra8_device --------------------------
	.section	.nv.constant0.nv12_to_bgra8_device,"a",@progbits
	.sectionflags	@""
	.align	4
.nv.constant0.nv12_to_bgra8_device:
	.zero		924


//--------------------- SYMBOLS --------------------------

	.type		.nv.reservedSmem.offset0,@object
	.size		.nv.reservedSmem.offset0,0x4
